//
// Generated by NVIDIA NVVM Compiler
//
// Compiler Build ID: CL-36424714
// Cuda compilation tools, release 13.0, V13.0.88
// Based on NVVM 20.0.0
//

.version 9.0
.target sm_100
.address_size 64

	// .globl	_Z11gemm_kernelPK6__halfS1_PS_iiiff
// _ZZ11gemm_kernelPK6__halfS1_PS_iiiffE3s_A has been demoted
// _ZZ11gemm_kernelPK6__halfS1_PS_iiiffE3s_B has been demoted

.visible .entry _Z11gemm_kernelPK6__halfS1_PS_iiiff(
	.param .u64 .ptr .align 1 _Z11gemm_kernelPK6__halfS1_PS_iiiff_param_0,
	.param .u64 .ptr .align 1 _Z11gemm_kernelPK6__halfS1_PS_iiiff_param_1,
	.param .u64 .ptr .align 1 _Z11gemm_kernelPK6__halfS1_PS_iiiff_param_2,
	.param .u32 _Z11gemm_kernelPK6__halfS1_PS_iiiff_param_3,
	.param .u32 _Z11gemm_kernelPK6__halfS1_PS_iiiff_param_4,
	.param .u32 _Z11gemm_kernelPK6__halfS1_PS_iiiff_param_5,
	.param .f32 _Z11gemm_kernelPK6__halfS1_PS_iiiff_param_6,
	.param .f32 _Z11gemm_kernelPK6__halfS1_PS_iiiff_param_7
)
{
	.reg .pred 	%p<148>;
	.reg .b16 	%rs<65>;
	.reg .b32 	%r<110>;
	.reg .b32 	%f<285>;
	.reg .b64 	%rd<31>;
	// demoted variable
	.shared .align 4 .b8 _ZZ11gemm_kernelPK6__halfS1_PS_iiiffE3s_A[16384];
	// demoted variable
	.shared .align 4 .b8 _ZZ11gemm_kernelPK6__halfS1_PS_iiiffE3s_B[16384];
	ld.param.u64 	%rd16, [_Z11gemm_kernelPK6__halfS1_PS_iiiff_param_0];
	ld.param.u64 	%rd17, [_Z11gemm_kernelPK6__halfS1_PS_iiiff_param_1];
	ld.param.u64 	%rd18, [_Z11gemm_kernelPK6__halfS1_PS_iiiff_param_2];
	ld.param.u32 	%r51, [_Z11gemm_kernelPK6__halfS1_PS_iiiff_param_3];
	ld.param.u32 	%r52, [_Z11gemm_kernelPK6__halfS1_PS_iiiff_param_4];
	ld.param.u32 	%r53, [_Z11gemm_kernelPK6__halfS1_PS_iiiff_param_5];
	ld.param.f32 	%f69, [_Z11gemm_kernelPK6__halfS1_PS_iiiff_param_6];
	ld.param.f32 	%f70, [_Z11gemm_kernelPK6__halfS1_PS_iiiff_param_7];
	cvta.to.global.u64 	%rd1, %rd16;
	cvta.to.global.u64 	%rd2, %rd17;
	cvta.to.global.u64 	%rd3, %rd18;
	mov.u32 	%r54, %ctaid.x;
	mov.u32 	%r55, %ntid.x;
	mov.u32 	%r56, %ctaid.y;
	mov.u32 	%r57, %ntid.y;
	mov.u32 	%r1, %tid.x;
	mov.u32 	%r2, %tid.y;
	mad.lo.s32 	%r3, %r54, %r55, %r1;
	mad.lo.s32 	%r4, %r56, %r57, %r2;
	setp.lt.s32 	%p1, %r53, 1;
	mov.f32 	%f235, 0f00000000;
	mov.f32 	%f236, %f235;
	mov.f32 	%f237, %f235;
	mov.f32 	%f238, %f235;
	mov.f32 	%f239, %f235;
	mov.f32 	%f240, %f235;
	mov.f32 	%f241, %f235;
	mov.f32 	%f242, %f235;
	mov.f32 	%f243, %f235;
	mov.f32 	%f244, %f235;
	mov.f32 	%f245, %f235;
	mov.f32 	%f246, %f235;
	mov.f32 	%f247, %f235;
	mov.f32 	%f248, %f235;
	mov.f32 	%f249, %f235;
	mov.f32 	%f250, %f235;
	@%p1 bra 	$L__BB0_99;
	shl.b32 	%r5, %r4, 2;
	shl.b32 	%r6, %r1, 2;
	shl.b32 	%r7, %r2, 2;
	shl.b32 	%r8, %r3, 2;
	shl.b32 	%r59, %r2, 10;
	mov.u32 	%r60, _ZZ11gemm_kernelPK6__halfS1_PS_iiiffE3s_A;
	add.s32 	%r9, %r60, %r59;
	shl.b32 	%r61, %r1, 4;
	add.s32 	%r10, %r9, %r61;
	mov.u32 	%r62, _ZZ11gemm_kernelPK6__halfS1_PS_iiiffE3s_B;
	add.s32 	%r63, %r62, %r59;
	add.s32 	%r11, %r63, %r61;
	or.b32  	%r12, %r8, 1;
	or.b32  	%r13, %r8, 2;
	mov.b32 	%r107, 0;
	mov.f32 	%f235, 0f00000000;
$L__BB0_2:
	setp.lt.s32 	%p2, %r5, %r51;
	shl.b32 	%r15, %r107, 6;
	add.s32 	%r64, %r15, %r6;
	mad.lo.s32 	%r17, %r5, %r53, %r64;
	setp.lt.s32 	%p3, %r64, %r53;
	and.pred  	%p4, %p2, %p3;
	mul.wide.s32 	%rd19, %r17, 2;
	add.s64 	%rd4, %rd1, %rd19;
	mov.f32 	%f267, 0f00000000;
	@%p4 bra 	$L__BB0_3;
	bra.uni 	$L__BB0_4;
$L__BB0_3:
	ld.global.u16 	%rs1, [%rd4];
	// begin inline asm
	{  cvt.f32.f16 %f267, %rs1;}

	// end inline asm
$L__BB0_4:
	st.shared.f32 	[%r10], %f267;
	add.s32 	%r21, %r64, 1;
	setp.lt.s32 	%p6, %r21, %r53;
	and.pred  	%p7, %p2, %p6;
	@%p7 bra 	$L__BB0_6;
	mov.b32 	%r65, 0;
	st.shared.u32 	[%r10+4], %r65;
	bra.uni 	$L__BB0_7;
$L__BB0_6:
	ld.global.u16 	%rs2, [%rd4+2];
	// begin inline asm
	{  cvt.f32.f16 %f75, %rs2;}

	// end inline asm
	st.shared.f32 	[%r10+4], %f75;
$L__BB0_7:
	add.s32 	%r22, %r64, 2;
	setp.lt.s32 	%p9, %r22, %r53;
	and.pred  	%p10, %p2, %p9;
	@%p10 bra 	$L__BB0_9;
	mov.b32 	%r66, 0;
	st.shared.u32 	[%r10+8], %r66;
	bra.uni 	$L__BB0_10;
$L__BB0_9:
	ld.global.u16 	%rs3, [%rd4+4];
	// begin inline asm
	{  cvt.f32.f16 %f76, %rs3;}

	// end inline asm
	st.shared.f32 	[%r10+8], %f76;
$L__BB0_10:
	add.s32 	%r23, %r64, 3;
	setp.lt.s32 	%p12, %r23, %r53;
	and.pred  	%p13, %p2, %p12;
	@%p13 bra 	$L__BB0_12;
	mov.b32 	%r67, 0;
	st.shared.u32 	[%r10+12], %r67;
	bra.uni 	$L__BB0_13;
$L__BB0_12:
	ld.global.u16 	%rs4, [%rd4+6];
	// begin inline asm
	{  cvt.f32.f16 %f77, %rs4;}

	// end inline asm
	st.shared.f32 	[%r10+12], %f77;
$L__BB0_13:
	add.s32 	%r24, %r5, 1;
	setp.lt.s32 	%p15, %r24, %r51;
	add.s32 	%r25, %r17, %r53;
	and.pred  	%p16, %p15, %p3;
	mul.wide.s32 	%rd20, %r25, 2;
	add.s64 	%rd6, %rd1, %rd20;
	@%p16 bra 	$L__BB0_15;
	mov.b32 	%r68, 0;
	st.shared.u32 	[%r10+256], %r68;
	bra.uni 	$L__BB0_16;
$L__BB0_15:
	ld.global.u16 	%rs5, [%rd6];
	// begin inline asm
	{  cvt.f32.f16 %f78, %rs5;}

	// end inline asm
	st.shared.f32 	[%r10+256], %f78;
$L__BB0_16:
	and.pred  	%p19, %p15, %p6;
	@%p19 bra 	$L__BB0_18;
	mov.b32 	%r69, 0;
	st.shared.u32 	[%r10+260], %r69;
	bra.uni 	$L__BB0_19;
$L__BB0_18:
	ld.global.u16 	%rs6, [%rd6+2];
	// begin inline asm
	{  cvt.f32.f16 %f79, %rs6;}

	// end inline asm
	st.shared.f32 	[%r10+260], %f79;
$L__BB0_19:
	and.pred  	%p22, %p15, %p9;
	@%p22 bra 	$L__BB0_21;
	mov.b32 	%r70, 0;
	st.shared.u32 	[%r10+264], %r70;
	bra.uni 	$L__BB0_22;
$L__BB0_21:
	ld.global.u16 	%rs7, [%rd6+4];
	// begin inline asm
	{  cvt.f32.f16 %f80, %rs7;}

	// end inline asm
	st.shared.f32 	[%r10+264], %f80;
$L__BB0_22:
	and.pred  	%p25, %p15, %p12;
	@%p25 bra 	$L__BB0_24;
	mov.b32 	%r71, 0;
	st.shared.u32 	[%r10+268], %r71;
	bra.uni 	$L__BB0_25;
$L__BB0_24:
	ld.global.u16 	%rs8, [%rd6+6];
	// begin inline asm
	{  cvt.f32.f16 %f81, %rs8;}

	// end inline asm
	st.shared.f32 	[%r10+268], %f81;
$L__BB0_25:
	setp.lt.s32 	%p26, %r64, %r53;
	add.s32 	%r26, %r5, 2;
	setp.lt.s32 	%p27, %r26, %r51;
	add.s32 	%r27, %r25, %r53;
	and.pred  	%p28, %p27, %p26;
	mul.wide.s32 	%rd21, %r27, 2;
	add.s64 	%rd7, %rd1, %rd21;
	@%p28 bra 	$L__BB0_27;
	mov.b32 	%r72, 0;
	st.shared.u32 	[%r10+512], %r72;
	bra.uni 	$L__BB0_28;
$L__BB0_27:
	ld.global.u16 	%rs9, [%rd7];
	// begin inline asm
	{  cvt.f32.f16 %f82, %rs9;}

	// end inline asm
	st.shared.f32 	[%r10+512], %f82;
$L__BB0_28:
	setp.lt.s32 	%p29, %r21, %r53;
	and.pred  	%p31, %p27, %p29;
	@%p31 bra 	$L__BB0_30;
	mov.b32 	%r73, 0;
	st.shared.u32 	[%r10+516], %r73;
	bra.uni 	$L__BB0_31;
$L__BB0_30:
	ld.global.u16 	%rs10, [%rd7+2];
	// begin inline asm
	{  cvt.f32.f16 %f83, %rs10;}

	// end inline asm
	st.shared.f32 	[%r10+516], %f83;
$L__BB0_31:
	setp.lt.s32 	%p32, %r22, %r53;
	and.pred  	%p34, %p27, %p32;
	@%p34 bra 	$L__BB0_33;
	mov.b32 	%r74, 0;
	st.shared.u32 	[%r10+520], %r74;
	bra.uni 	$L__BB0_34;
$L__BB0_33:
	ld.global.u16 	%rs11, [%rd7+4];
	// begin inline asm
	{  cvt.f32.f16 %f84, %rs11;}

	// end inline asm
	st.shared.f32 	[%r10+520], %f84;
$L__BB0_34:
	setp.lt.s32 	%p35, %r23, %r53;
	and.pred  	%p37, %p27, %p35;
	@%p37 bra 	$L__BB0_36;
	mov.b32 	%r75, 0;
	st.shared.u32 	[%r10+524], %r75;
	bra.uni 	$L__BB0_37;
$L__BB0_36:
	ld.global.u16 	%rs12, [%rd7+6];
	// begin inline asm
	{  cvt.f32.f16 %f85, %rs12;}

	// end inline asm
	st.shared.f32 	[%r10+524], %f85;
$L__BB0_37:
	add.s32 	%r28, %r5, 3;
	setp.lt.s32 	%p39, %r28, %r51;
	add.s32 	%r76, %r27, %r53;
	and.pred  	%p40, %p39, %p26;
	mul.wide.s32 	%rd22, %r76, 2;
	add.s64 	%rd8, %rd1, %rd22;
	@%p40 bra 	$L__BB0_39;
	mov.b32 	%r77, 0;
	st.shared.u32 	[%r10+768], %r77;
	bra.uni 	$L__BB0_40;
$L__BB0_39:
	ld.global.u16 	%rs13, [%rd8];
	// begin inline asm
	{  cvt.f32.f16 %f86, %rs13;}

	// end inline asm
	st.shared.f32 	[%r10+768], %f86;
$L__BB0_40:
	and.pred  	%p43, %p39, %p29;
	@%p43 bra 	$L__BB0_42;
	mov.b32 	%r78, 0;
	st.shared.u32 	[%r10+772], %r78;
	bra.uni 	$L__BB0_43;
$L__BB0_42:
	ld.global.u16 	%rs14, [%rd8+2];
	// begin inline asm
	{  cvt.f32.f16 %f87, %rs14;}

	// end inline asm
	st.shared.f32 	[%r10+772], %f87;
$L__BB0_43:
	and.pred  	%p46, %p39, %p32;
	@%p46 bra 	$L__BB0_45;
	mov.b32 	%r79, 0;
	st.shared.u32 	[%r10+776], %r79;
	bra.uni 	$L__BB0_46;
$L__BB0_45:
	ld.global.u16 	%rs15, [%rd8+4];
	// begin inline asm
	{  cvt.f32.f16 %f88, %rs15;}

	// end inline asm
	st.shared.f32 	[%r10+776], %f88;
$L__BB0_46:
	and.pred  	%p49, %p39, %p35;
	@%p49 bra 	$L__BB0_48;
	mov.b32 	%r80, 0;
	st.shared.u32 	[%r10+780], %r80;
	bra.uni 	$L__BB0_49;
$L__BB0_48:
	ld.global.u16 	%rs16, [%rd8+6];
	// begin inline asm
	{  cvt.f32.f16 %f89, %rs16;}

	// end inline asm
	st.shared.f32 	[%r10+780], %f89;
$L__BB0_49:
	setp.ge.s32 	%p50, %r8, %r52;
	add.s32 	%r29, %r15, %r7;
	setp.ge.s32 	%p51, %r29, %r53;
	mad.lo.s32 	%r30, %r29, %r52, %r8;
	or.pred  	%p52, %p50, %p51;
	mul.wide.s32 	%rd23, %r30, 2;
	add.s64 	%rd9, %rd2, %rd23;
	mov.f32 	%f268, 0f00000000;
	@%p52 bra 	$L__BB0_51;
	ld.global.u16 	%rs17, [%rd9];
	// begin inline asm
	{  cvt.f32.f16 %f268, %rs17;}

	// end inline asm
$L__BB0_51:
	setp.lt.s32 	%p53, %r29, %r53;
	setp.lt.s32 	%p54, %r12, %r52;
	st.shared.f32 	[%r11], %f268;
	and.pred  	%p55, %p54, %p53;
	@%p55 bra 	$L__BB0_53;
	mov.b32 	%r82, 0;
	st.shared.u32 	[%r11+4], %r82;
	bra.uni 	$L__BB0_54;
$L__BB0_53:
	ld.global.u16 	%rs18, [%rd9+2];
	// begin inline asm
	{  cvt.f32.f16 %f92, %rs18;}

	// end inline asm
	st.shared.f32 	[%r11+4], %f92;
$L__BB0_54:
	setp.lt.s32 	%p57, %r13, %r52;
	and.pred  	%p58, %p57, %p53;
	@%p58 bra 	$L__BB0_56;
	mov.b32 	%r83, 0;
	st.shared.u32 	[%r11+8], %r83;
	bra.uni 	$L__BB0_57;
$L__BB0_56:
	ld.global.u16 	%rs19, [%rd9+4];
	// begin inline asm
	{  cvt.f32.f16 %f93, %rs19;}

	// end inline asm
	st.shared.f32 	[%r11+8], %f93;
$L__BB0_57:
	add.s32 	%r31, %r8, 3;
	setp.lt.s32 	%p60, %r31, %r52;
	and.pred  	%p61, %p60, %p53;
	@%p61 bra 	$L__BB0_59;
	mov.b32 	%r84, 0;
	st.shared.u32 	[%r11+12], %r84;
	bra.uni 	$L__BB0_60;
$L__BB0_59:
	ld.global.u16 	%rs20, [%rd9+6];
	// begin inline asm
	{  cvt.f32.f16 %f94, %rs20;}

	// end inline asm
	st.shared.f32 	[%r11+12], %f94;
$L__BB0_60:
	setp.lt.s32 	%p62, %r8, %r52;
	add.s32 	%r32, %r29, 1;
	setp.lt.s32 	%p63, %r32, %r53;
	add.s32 	%r33, %r30, %r52;
	mul.wide.s32 	%rd24, %r33, 2;
	add.s64 	%rd10, %rd2, %rd24;
	and.pred  	%p64, %p62, %p63;
	@%p64 bra 	$L__BB0_62;
	mov.b32 	%r85, 0;
	st.shared.u32 	[%r11+256], %r85;
	bra.uni 	$L__BB0_63;
$L__BB0_62:
	ld.global.u16 	%rs21, [%rd10];
	// begin inline asm
	{  cvt.f32.f16 %f95, %rs21;}

	// end inline asm
	st.shared.f32 	[%r11+256], %f95;
$L__BB0_63:
	and.pred  	%p67, %p54, %p63;
	@%p67 bra 	$L__BB0_65;
	mov.b32 	%r86, 0;
	st.shared.u32 	[%r11+260], %r86;
	bra.uni 	$L__BB0_66;
$L__BB0_65:
	ld.global.u16 	%rs22, [%rd10+2];
	// begin inline asm
	{  cvt.f32.f16 %f96, %rs22;}

	// end inline asm
	st.shared.f32 	[%r11+260], %f96;
$L__BB0_66:
	and.pred  	%p70, %p57, %p63;
	@%p70 bra 	$L__BB0_68;
	mov.b32 	%r87, 0;
	st.shared.u32 	[%r11+264], %r87;
	bra.uni 	$L__BB0_69;
$L__BB0_68:
	ld.global.u16 	%rs23, [%rd10+4];
	// begin inline asm
	{  cvt.f32.f16 %f97, %rs23;}

	// end inline asm
	st.shared.f32 	[%r11+264], %f97;
$L__BB0_69:
	and.pred  	%p73, %p60, %p63;
	@%p73 bra 	$L__BB0_71;
	mov.b32 	%r88, 0;
	st.shared.u32 	[%r11+268], %r88;
	bra.uni 	$L__BB0_72;
$L__BB0_71:
	ld.global.u16 	%rs24, [%rd10+6];
	// begin inline asm
	{  cvt.f32.f16 %f98, %rs24;}

	// end inline asm
	st.shared.f32 	[%r11+268], %f98;
$L__BB0_72:
	setp.lt.s32 	%p74, %r8, %r52;
	add.s32 	%r34, %r29, 2;
	setp.lt.s32 	%p75, %r34, %r53;
	add.s32 	%r35, %r33, %r52;
	mul.wide.s32 	%rd25, %r35, 2;
	add.s64 	%rd11, %rd2, %rd25;
	and.pred  	%p76, %p74, %p75;
	@%p76 bra 	$L__BB0_74;
	mov.b32 	%r89, 0;
	st.shared.u32 	[%r11+512], %r89;
	bra.uni 	$L__BB0_75;
$L__BB0_74:
	ld.global.u16 	%rs25, [%rd11];
	// begin inline asm
	{  cvt.f32.f16 %f99, %rs25;}

	// end inline asm
	st.shared.f32 	[%r11+512], %f99;
$L__BB0_75:
	setp.lt.s32 	%p78, %r12, %r52;
	and.pred  	%p79, %p78, %p75;
	@%p79 bra 	$L__BB0_77;
	mov.b32 	%r90, 0;
	st.shared.u32 	[%r11+516], %r90;
	bra.uni 	$L__BB0_78;
$L__BB0_77:
	ld.global.u16 	%rs26, [%rd11+2];
	// begin inline asm
	{  cvt.f32.f16 %f100, %rs26;}

	// end inline asm
	st.shared.f32 	[%r11+516], %f100;
$L__BB0_78:
	setp.lt.s32 	%p81, %r13, %r52;
	and.pred  	%p82, %p81, %p75;
	@%p82 bra 	$L__BB0_80;
	mov.b32 	%r91, 0;
	st.shared.u32 	[%r11+520], %r91;
	bra.uni 	$L__BB0_81;
$L__BB0_80:
	ld.global.u16 	%rs27, [%rd11+4];
	// begin inline asm
	{  cvt.f32.f16 %f101, %rs27;}

	// end inline asm
	st.shared.f32 	[%r11+520], %f101;
$L__BB0_81:
	setp.lt.s32 	%p84, %r31, %r52;
	and.pred  	%p85, %p84, %p75;
	@%p85 bra 	$L__BB0_83;
	mov.b32 	%r92, 0;
	st.shared.u32 	[%r11+524], %r92;
	bra.uni 	$L__BB0_84;
$L__BB0_83:
	ld.global.u16 	%rs28, [%rd11+6];
	// begin inline asm
	{  cvt.f32.f16 %f102, %rs28;}

	// end inline asm
	st.shared.f32 	[%r11+524], %f102;
$L__BB0_84:
	add.s32 	%r36, %r29, 3;
	setp.lt.s32 	%p87, %r36, %r53;
	add.s32 	%r93, %r35, %r52;
	mul.wide.s32 	%rd26, %r93, 2;
	add.s64 	%rd12, %rd2, %rd26;
	and.pred  	%p88, %p74, %p87;
	@%p88 bra 	$L__BB0_86;
	mov.b32 	%r94, 0;
	st.shared.u32 	[%r11+768], %r94;
	bra.uni 	$L__BB0_87;
$L__BB0_86:
	ld.global.u16 	%rs29, [%rd12];
	// begin inline asm
	{  cvt.f32.f16 %f103, %rs29;}

	// end inline asm
	st.shared.f32 	[%r11+768], %f103;
$L__BB0_87:
	and.pred  	%p91, %p78, %p87;
	@%p91 bra 	$L__BB0_89;
	mov.b32 	%r95, 0;
	st.shared.u32 	[%r11+772], %r95;
	bra.uni 	$L__BB0_90;
$L__BB0_89:
	ld.global.u16 	%rs30, [%rd12+2];
	// begin inline asm
	{  cvt.f32.f16 %f104, %rs30;}

	// end inline asm
	st.shared.f32 	[%r11+772], %f104;
$L__BB0_90:
	and.pred  	%p94, %p81, %p87;
	@%p94 bra 	$L__BB0_92;
	mov.b32 	%r96, 0;
	st.shared.u32 	[%r11+776], %r96;
	bra.uni 	$L__BB0_93;
$L__BB0_92:
	ld.global.u16 	%rs31, [%rd12+4];
	// begin inline asm
	{  cvt.f32.f16 %f105, %rs31;}

	// end inline asm
	st.shared.f32 	[%r11+776], %f105;
$L__BB0_93:
	and.pred  	%p97, %p84, %p87;
	@%p97 bra 	$L__BB0_95;
	mov.b32 	%r97, 0;
	st.shared.u32 	[%r11+780], %r97;
	bra.uni 	$L__BB0_96;
$L__BB0_95:
	ld.global.u16 	%rs32, [%rd12+6];
	// begin inline asm
	{  cvt.f32.f16 %f106, %rs32;}

	// end inline asm
	st.shared.f32 	[%r11+780], %f106;
$L__BB0_96:
	mov.u32 	%r99, %tid.x;
	shl.b32 	%r100, %r99, 4;
	mov.u32 	%r101, _ZZ11gemm_kernelPK6__halfS1_PS_iiiffE3s_B;
	add.s32 	%r102, %r100, %r101;
	add.s32 	%r108, %r102, 512;
	bar.sync 	0;
	mov.b32 	%r109, 512;
$L__BB0_97:
	add.s32 	%r103, %r9, %r109;
	ld.shared.f32 	%f107, [%r103+-512];
	ld.shared.f32 	%f108, [%r108+-512];
	fma.rn.f32 	%f109, %f107, %f108, %f250;
	ld.shared.f32 	%f110, [%r103+-508];
	ld.shared.f32 	%f111, [%r108+-256];
	fma.rn.f32 	%f112, %f110, %f111, %f109;
	ld.shared.f32 	%f113, [%r103+-504];
	ld.shared.f32 	%f114, [%r108];
	fma.rn.f32 	%f115, %f113, %f114, %f112;
	ld.shared.f32 	%f116, [%r103+-500];
	ld.shared.f32 	%f117, [%r108+256];
	fma.rn.f32 	%f250, %f116, %f117, %f115;
	ld.shared.f32 	%f118, [%r108+-508];
	fma.rn.f32 	%f119, %f107, %f118, %f249;
	ld.shared.f32 	%f120, [%r108+-252];
	fma.rn.f32 	%f121, %f110, %f120, %f119;
	ld.shared.f32 	%f122, [%r108+4];
	fma.rn.f32 	%f123, %f113, %f122, %f121;
	ld.shared.f32 	%f124, [%r108+260];
	fma.rn.f32 	%f249, %f116, %f124, %f123;
	ld.shared.f32 	%f125, [%r108+-504];
	fma.rn.f32 	%f126, %f107, %f125, %f248;
	ld.shared.f32 	%f127, [%r108+-248];
	fma.rn.f32 	%f128, %f110, %f127, %f126;
	ld.shared.f32 	%f129, [%r108+8];
	fma.rn.f32 	%f130, %f113, %f129, %f128;
	ld.shared.f32 	%f131, [%r108+264];
	fma.rn.f32 	%f248, %f116, %f131, %f130;
	ld.shared.f32 	%f132, [%r108+-500];
	fma.rn.f32 	%f133, %f107, %f132, %f247;
	ld.shared.f32 	%f134, [%r108+-244];
	fma.rn.f32 	%f135, %f110, %f134, %f133;
	ld.shared.f32 	%f136, [%r108+12];
	fma.rn.f32 	%f137, %f113, %f136, %f135;
	ld.shared.f32 	%f138, [%r108+268];
	fma.rn.f32 	%f247, %f116, %f138, %f137;
	ld.shared.f32 	%f139, [%r103+-256];
	fma.rn.f32 	%f140, %f139, %f108, %f246;
	ld.shared.f32 	%f141, [%r103+-252];
	fma.rn.f32 	%f142, %f141, %f111, %f140;
	ld.shared.f32 	%f143, [%r103+-248];
	fma.rn.f32 	%f144, %f143, %f114, %f142;
	ld.shared.f32 	%f145, [%r103+-244];
	fma.rn.f32 	%f246, %f145, %f117, %f144;
	fma.rn.f32 	%f146, %f139, %f118, %f245;
	fma.rn.f32 	%f147, %f141, %f120, %f146;
	fma.rn.f32 	%f148, %f143, %f122, %f147;
	fma.rn.f32 	%f245, %f145, %f124, %f148;
	fma.rn.f32 	%f149, %f139, %f125, %f244;
	fma.rn.f32 	%f150, %f141, %f127, %f149;
	fma.rn.f32 	%f151, %f143, %f129, %f150;
	fma.rn.f32 	%f244, %f145, %f131, %f151;
	fma.rn.f32 	%f152, %f139, %f132, %f243;
	fma.rn.f32 	%f153, %f141, %f134, %f152;
	fma.rn.f32 	%f154, %f143, %f136, %f153;
	fma.rn.f32 	%f243, %f145, %f138, %f154;
	ld.shared.f32 	%f155, [%r103];
	fma.rn.f32 	%f156, %f155, %f108, %f242;
	ld.shared.f32 	%f157, [%r103+4];
	fma.rn.f32 	%f158, %f157, %f111, %f156;
	ld.shared.f32 	%f159, [%r103+8];
	fma.rn.f32 	%f160, %f159, %f114, %f158;
	ld.shared.f32 	%f161, [%r103+12];
	fma.rn.f32 	%f242, %f161, %f117, %f160;
	fma.rn.f32 	%f162, %f155, %f118, %f241;
	fma.rn.f32 	%f163, %f157, %f120, %f162;
	fma.rn.f32 	%f164, %f159, %f122, %f163;
	fma.rn.f32 	%f241, %f161, %f124, %f164;
	fma.rn.f32 	%f165, %f155, %f125, %f240;
	fma.rn.f32 	%f166, %f157, %f127, %f165;
	fma.rn.f32 	%f167, %f159, %f129, %f166;
	fma.rn.f32 	%f240, %f161, %f131, %f167;
	fma.rn.f32 	%f168, %f155, %f132, %f239;
	fma.rn.f32 	%f169, %f157, %f134, %f168;
	fma.rn.f32 	%f170, %f159, %f136, %f169;
	fma.rn.f32 	%f239, %f161, %f138, %f170;
	ld.shared.f32 	%f171, [%r103+256];
	fma.rn.f32 	%f172, %f171, %f108, %f238;
	ld.shared.f32 	%f173, [%r103+260];
	fma.rn.f32 	%f174, %f173, %f111, %f172;
	ld.shared.f32 	%f175, [%r103+264];
	fma.rn.f32 	%f176, %f175, %f114, %f174;
	ld.shared.f32 	%f177, [%r103+268];
	fma.rn.f32 	%f238, %f177, %f117, %f176;
	fma.rn.f32 	%f178, %f171, %f118, %f237;
	fma.rn.f32 	%f179, %f173, %f120, %f178;
	fma.rn.f32 	%f180, %f175, %f122, %f179;
	fma.rn.f32 	%f237, %f177, %f124, %f180;
	fma.rn.f32 	%f181, %f171, %f125, %f236;
	fma.rn.f32 	%f182, %f173, %f127, %f181;
	fma.rn.f32 	%f183, %f175, %f129, %f182;
	fma.rn.f32 	%f236, %f177, %f131, %f183;
	fma.rn.f32 	%f184, %f171, %f132, %f235;
	fma.rn.f32 	%f185, %f173, %f134, %f184;
	fma.rn.f32 	%f186, %f175, %f136, %f185;
	fma.rn.f32 	%f235, %f177, %f138, %f186;
	add.s32 	%r109, %r109, 16;
	add.s32 	%r108, %r108, 1024;
	setp.ne.s32 	%p98, %r109, 768;
	@%p98 bra 	$L__BB0_97;
	bar.sync 	0;
	add.s32 	%r107, %r107, 1;
	add.s32 	%r104, %r53, 63;
	shr.u32 	%r105, %r104, 6;
	setp.eq.s32 	%p99, %r107, %r105;
	@%p99 bra 	$L__BB0_99;
	bra.uni 	$L__BB0_2;
$L__BB0_99:
	shl.b32 	%r18, %r4, 2;
	shl.b32 	%r19, %r3, 2;
	setp.lt.s32 	%p100, %r18, %r51;
	mad.lo.s32 	%r20, %r18, %r52, %r19;
	setp.lt.s32 	%p101, %r19, %r52;
	and.pred  	%p102, %p100, %p101;
	mul.wide.s32 	%rd27, %r20, 2;
	add.s64 	%rd5, %rd3, %rd27;
	@%p102 bra 	$L__BB0_100;
	bra.uni 	$L__BB0_101;
$L__BB0_100:
	ld.global.u16 	%rs33, [%rd5];
	// begin inline asm
	{  cvt.f32.f16 %f187, %rs33;}

	// end inline asm
	mul.f32 	%f189, %f69, %f250;
	fma.rn.f32 	%f188, %f70, %f187, %f189;
	// begin inline asm
	{  cvt.rn.f16.f32 %rs34, %f188;}

	// end inline asm
	st.global.u16 	[%rd5], %rs34;
$L__BB0_101:
	setp.ge.s32 	%p103, %r18, %r51;
	add.s32 	%r43, %r19, 1;
	setp.ge.s32 	%p104, %r43, %r52;
	or.pred  	%p105, %p103, %p104;
	@%p105 bra 	$L__BB0_103;
	ld.global.u16 	%rs35, [%rd5+2];
	// begin inline asm
	{  cvt.f32.f16 %f190, %rs35;}

	// end inline asm
	mul.f32 	%f192, %f69, %f249;
	fma.rn.f32 	%f191, %f70, %f190, %f192;
	// begin inline asm
	{  cvt.rn.f16.f32 %rs36, %f191;}

	// end inline asm
	st.global.u16 	[%rd5+2], %rs36;
$L__BB0_103:
	setp.ge.s32 	%p106, %r18, %r51;
	add.s32 	%r44, %r19, 2;
	setp.ge.s32 	%p107, %r44, %r52;
	or.pred  	%p108, %p106, %p107;
	@%p108 bra 	$L__BB0_105;
	ld.global.u16 	%rs37, [%rd5+4];
	// begin inline asm
	{  cvt.f32.f16 %f193, %rs37;}

	// end inline asm
	mul.f32 	%f195, %f69, %f248;
	fma.rn.f32 	%f194, %f70, %f193, %f195;
	// begin inline asm
	{  cvt.rn.f16.f32 %rs38, %f194;}

	// end inline asm
	st.global.u16 	[%rd5+4], %rs38;
$L__BB0_105:
	setp.ge.s32 	%p109, %r18, %r51;
	add.s32 	%r45, %r19, 3;
	setp.ge.s32 	%p110, %r45, %r52;
	or.pred  	%p111, %p109, %p110;
	@%p111 bra 	$L__BB0_107;
	ld.global.u16 	%rs39, [%rd5+6];
	// begin inline asm
	{  cvt.f32.f16 %f196, %rs39;}

	// end inline asm
	mul.f32 	%f198, %f69, %f247;
	fma.rn.f32 	%f197, %f70, %f196, %f198;
	// begin inline asm
	{  cvt.rn.f16.f32 %rs40, %f197;}

	// end inline asm
	st.global.u16 	[%rd5+6], %rs40;
$L__BB0_107:
	setp.ge.s32 	%p112, %r19, %r52;
	add.s32 	%r46, %r18, 1;
	setp.ge.s32 	%p113, %r46, %r51;
	add.s32 	%r47, %r20, %r52;
	mul.wide.s32 	%rd28, %r47, 2;
	add.s64 	%rd13, %rd3, %rd28;
	or.pred  	%p114, %p113, %p112;
	@%p114 bra 	$L__BB0_109;
	ld.global.u16 	%rs41, [%rd13];
	// begin inline asm
	{  cvt.f32.f16 %f199, %rs41;}

	// end inline asm
	mul.f32 	%f201, %f69, %f246;
	fma.rn.f32 	%f200, %f70, %f199, %f201;
	// begin inline asm
	{  cvt.rn.f16.f32 %rs42, %f200;}

	// end inline asm
	st.global.u16 	[%rd13], %rs42;
$L__BB0_109:
	setp.ge.s32 	%p115, %r46, %r51;
	setp.ge.s32 	%p116, %r43, %r52;
	or.pred  	%p117, %p115, %p116;
	@%p117 bra 	$L__BB0_111;
	ld.global.u16 	%rs43, [%rd13+2];
	// begin inline asm
	{  cvt.f32.f16 %f202, %rs43;}

	// end inline asm
	mul.f32 	%f204, %f69, %f245;
	fma.rn.f32 	%f203, %f70, %f202, %f204;
	// begin inline asm
	{  cvt.rn.f16.f32 %rs44, %f203;}

	// end inline asm
	st.global.u16 	[%rd13+2], %rs44;
$L__BB0_111:
	setp.ge.s32 	%p118, %r46, %r51;
	setp.ge.s32 	%p119, %r44, %r52;
	or.pred  	%p120, %p118, %p119;
	@%p120 bra 	$L__BB0_113;
	ld.global.u16 	%rs45, [%rd13+4];
	// begin inline asm
	{  cvt.f32.f16 %f205, %rs45;}

	// end inline asm
	mul.f32 	%f207, %f69, %f244;
	fma.rn.f32 	%f206, %f70, %f205, %f207;
	// begin inline asm
	{  cvt.rn.f16.f32 %rs46, %f206;}

	// end inline asm
	st.global.u16 	[%rd13+4], %rs46;
$L__BB0_113:
	setp.ge.s32 	%p121, %r46, %r51;
	setp.ge.s32 	%p122, %r45, %r52;
	or.pred  	%p123, %p121, %p122;
	@%p123 bra 	$L__BB0_115;
	ld.global.u16 	%rs47, [%rd13+6];
	// begin inline asm
	{  cvt.f32.f16 %f208, %rs47;}

	// end inline asm
	mul.f32 	%f210, %f69, %f243;
	fma.rn.f32 	%f209, %f70, %f208, %f210;
	// begin inline asm
	{  cvt.rn.f16.f32 %rs48, %f209;}

	// end inline asm
	st.global.u16 	[%rd13+6], %rs48;
$L__BB0_115:
	setp.ge.s32 	%p124, %r19, %r52;
	add.s32 	%r48, %r18, 2;
	setp.ge.s32 	%p125, %r48, %r51;
	add.s32 	%r49, %r47, %r52;
	mul.wide.s32 	%rd29, %r49, 2;
	add.s64 	%rd14, %rd3, %rd29;
	or.pred  	%p126, %p125, %p124;
	@%p126 bra 	$L__BB0_117;
	ld.global.u16 	%rs49, [%rd14];
	// begin inline asm
	{  cvt.f32.f16 %f211, %rs49;}

	// end inline asm
	mul.f32 	%f213, %f69, %f242;
	fma.rn.f32 	%f212, %f70, %f211, %f213;
	// begin inline asm
	{  cvt.rn.f16.f32 %rs50, %f212;}

	// end inline asm
	st.global.u16 	[%rd14], %rs50;
$L__BB0_117:
	setp.ge.s32 	%p127, %r48, %r51;
	setp.ge.s32 	%p128, %r43, %r52;
	or.pred  	%p129, %p127, %p128;
	@%p129 bra 	$L__BB0_119;
	ld.global.u16 	%rs51, [%rd14+2];
	// begin inline asm
	{  cvt.f32.f16 %f214, %rs51;}

	// end inline asm
	mul.f32 	%f216, %f69, %f241;
	fma.rn.f32 	%f215, %f70, %f214, %f216;
	// begin inline asm
	{  cvt.rn.f16.f32 %rs52, %f215;}

	// end inline asm
	st.global.u16 	[%rd14+2], %rs52;
$L__BB0_119:
	setp.ge.s32 	%p130, %r48, %r51;
	setp.ge.s32 	%p131, %r44, %r52;
	or.pred  	%p132, %p130, %p131;
	@%p132 bra 	$L__BB0_121;
	ld.global.u16 	%rs53, [%rd14+4];
	// begin inline asm
	{  cvt.f32.f16 %f217, %rs53;}

	// end inline asm
	mul.f32 	%f219, %f69, %f240;
	fma.rn.f32 	%f218, %f70, %f217, %f219;
	// begin inline asm
	{  cvt.rn.f16.f32 %rs54, %f218;}

	// end inline asm
	st.global.u16 	[%rd14+4], %rs54;
$L__BB0_121:
	setp.ge.s32 	%p133, %r48, %r51;
	setp.ge.s32 	%p134, %r45, %r52;
	or.pred  	%p135, %p133, %p134;
	@%p135 bra 	$L__BB0_123;
	ld.global.u16 	%rs55, [%rd14+6];
	// begin inline asm
	{  cvt.f32.f16 %f220, %rs55;}

	// end inline asm
	mul.f32 	%f222, %f69, %f239;
	fma.rn.f32 	%f221, %f70, %f220, %f222;
	// begin inline asm
	{  cvt.rn.f16.f32 %rs56, %f221;}

	// end inline asm
	st.global.u16 	[%rd14+6], %rs56;
$L__BB0_123:
	setp.ge.s32 	%p136, %r19, %r52;
	add.s32 	%r50, %r18, 3;
	setp.ge.s32 	%p137, %r50, %r51;
	add.s32 	%r106, %r49, %r52;
	mul.wide.s32 	%rd30, %r106, 2;
	add.s64 	%rd15, %rd3, %rd30;
	or.pred  	%p138, %p137, %p136;
	@%p138 bra 	$L__BB0_125;
	ld.global.u16 	%rs57, [%rd15];
	// begin inline asm
	{  cvt.f32.f16 %f223, %rs57;}

	// end inline asm
	mul.f32 	%f225, %f69, %f238;
	fma.rn.f32 	%f224, %f70, %f223, %f225;
	// begin inline asm
	{  cvt.rn.f16.f32 %rs58, %f224;}

	// end inline asm
	st.global.u16 	[%rd15], %rs58;
$L__BB0_125:
	setp.ge.s32 	%p139, %r50, %r51;
	setp.ge.s32 	%p140, %r43, %r52;
	or.pred  	%p141, %p139, %p140;
	@%p141 bra 	$L__BB0_127;
	ld.global.u16 	%rs59, [%rd15+2];
	// begin inline asm
	{  cvt.f32.f16 %f226, %rs59;}

	// end inline asm
	mul.f32 	%f228, %f69, %f237;
	fma.rn.f32 	%f227, %f70, %f226, %f228;
	// begin inline asm
	{  cvt.rn.f16.f32 %rs60, %f227;}

	// end inline asm
	st.global.u16 	[%rd15+2], %rs60;
$L__BB0_127:
	setp.ge.s32 	%p142, %r50, %r51;
	setp.ge.s32 	%p143, %r44, %r52;
	or.pred  	%p144, %p142, %p143;
	@%p144 bra 	$L__BB0_129;
	ld.global.u16 	%rs61, [%rd15+4];
	// begin inline asm
	{  cvt.f32.f16 %f229, %rs61;}

	// end inline asm
	mul.f32 	%f231, %f69, %f236;
	fma.rn.f32 	%f230, %f70, %f229, %f231;
	// begin inline asm
	{  cvt.rn.f16.f32 %rs62, %f230;}

	// end inline asm
	st.global.u16 	[%rd15+4], %rs62;
$L__BB0_129:
	setp.ge.s32 	%p145, %r50, %r51;
	setp.ge.s32 	%p146, %r45, %r52;
	or.pred  	%p147, %p145, %p146;
	@%p147 bra 	$L__BB0_131;
	ld.global.u16 	%rs63, [%rd15+6];
	// begin inline asm
	{  cvt.f32.f16 %f232, %rs63;}

	// end inline asm
	mul.f32 	%f234, %f69, %f235;
	fma.rn.f32 	%f233, %f70, %f232, %f234;
	// begin inline asm
	{  cvt.rn.f16.f32 %rs64, %f233;}

	// end inline asm
	st.global.u16 	[%rd15+6], %rs64;
$L__BB0_131:
	ret;

}


// ===== COMPILED SASS (sm_100) =====

	.target	sm_100

	.elftype	@"ET_EXEC"


//--------------------- .note.nv.tkinfo           --------------------------
	.section	.note.nv.tkinfo,"",@"SHT_NOTE"
	.sectionflags	@"SHF_NOTE_NV_TKINFO"
	.tkinfo
        /*0018*/ 	.word	0x00000002
        /*0030*/ 	.string	""
        /*0030*/ 	.string	"ptxas"
        /*0030*/ 	.string	"Cuda compilation tools, release 13.0, V13.0.88"
        /*0030*/ 	.string	"Build cuda_13.0.r13.0/compiler.36424714_0"
        /*0030*/ 	.string	"-arch sm_100 -m 64 "



//--------------------- .note.nv.cuinfo           --------------------------
	.section	.note.nv.cuinfo,"",@"SHT_NOTE"
	.sectionflags	@"SHF_NOTE_NV_CUINFO"
        /*0018*/ 	.short	0x0002
        /*001a*/ 	.short	0x0064
        /*001c*/ 	.short	0x0082
	.zero		2


//--------------------- .nv.info                  --------------------------
	.section	.nv.info,"",@"SHT_CUDA_INFO"
	.align	4


	//----- nvinfo : EIATTR_REGCOUNT
	.align		4
        /*0000*/ 	.byte	0x04, 0x2f
        /*0002*/ 	.short	(.L_1 - .L_0)
	.align		4
.L_0:
        /*0004*/ 	.word	index@(_Z11gemm_kernelPK6__halfS1_PS_iiiff)
        /*0008*/ 	.word	0x00000038


	//----- nvinfo : EIATTR_FRAME_SIZE
	.align		4
.L_1:
        /*000c*/ 	.byte	0x04, 0x11
        /*000e*/ 	.short	(.L_3 - .L_2)
	.align		4
.L_2:
        /*0010*/ 	.word	index@(_Z11gemm_kernelPK6__halfS1_PS_iiiff)
        /*0014*/ 	.word	0x00000000


	//----- nvinfo : EIATTR_MIN_STACK_SIZE
	.align		4
.L_3:
        /*0018*/ 	.byte	0x04, 0x12
        /*001a*/ 	.short	(.L_5 - .L_4)
	.align		4
.L_4:
        /*001c*/ 	.word	index@(_Z11gemm_kernelPK6__halfS1_PS_iiiff)
        /*0020*/ 	.word	0x00000000
.L_5:


//--------------------- .nv.compat                --------------------------
	.section	.nv.compat,"",@"SHT_CUDA_COMPAT_INFO"
	.align	4
        /*0000*/ 	.byte	0x02, 0x09, 0x00, 0x00, 0x02, 0x02, 0x01, 0x00, 0x02, 0x05, 0x05, 0x00, 0x03, 0x07, 0x01, 0x01
        /*0010*/ 	.byte	0x02, 0x03, 0x00, 0x00, 0x02, 0x06, 0x01, 0x00, 0x04, 0x0b, 0x08, 0x00, 0x09, 0x00, 0x00, 0x00
        /*0020*/ 	.byte	0x00, 0x00, 0x00, 0x00


//--------------------- .nv.info._Z11gemm_kernelPK6__halfS1_PS_iiiff --------------------------
	.section	.nv.info._Z11gemm_kernelPK6__halfS1_PS_iiiff,"",@"SHT_CUDA_INFO"
	.sectionflags	@""
	.align	4


	//----- nvinfo : EIATTR_CUDA_API_VERSION
	.align		4
        /*0000*/ 	.byte	0x04, 0x37
        /*0002*/ 	.short	(.L_7 - .L_6)
.L_6:
        /*0004*/ 	.word	0x00000082


	//----- nvinfo : EIATTR_KPARAM_INFO
	.align		4
.L_7:
        /*0008*/ 	.byte	0x04, 0x17
        /*000a*/ 	.short	(.L_9 - .L_8)
.L_8:
        /*000c*/ 	.word	0x00000000
        /*0010*/ 	.short	0x0007
        /*0012*/ 	.short	0x0028
        /*0014*/ 	.byte	0x00, 0xf0, 0x11, 0x00


	//----- nvinfo : EIATTR_KPARAM_INFO
	.align		4
.L_9:
        /*0018*/ 	.byte	0x04, 0x17
        /*001a*/ 	.short	(.L_11 - .L_10)
.L_10:
        /*001c*/ 	.word	0x00000000
        /*0020*/ 	.short	0x0006
        /*0022*/ 	.short	0x0024
        /*0024*/ 	.byte	0x00, 0xf0, 0x11, 0x00


	//----- nvinfo : EIATTR_KPARAM_INFO
	.align		4
.L_11:
        /*0028*/ 	.byte	0x04, 0x17
        /*002a*/ 	.short	(.L_13 - .L_12)
.L_12:
        /*002c*/ 	.word	0x00000000
        /*0030*/ 	.short	0x0005
        /*0032*/ 	.short	0x0020
        /*0034*/ 	.byte	0x00, 0xf0, 0x11, 0x00


	//----- nvinfo : EIATTR_KPARAM_INFO
	.align		4
.L_13:
        /*0038*/ 	.byte	0x04, 0x17
        /*003a*/ 	.short	(.L_15 - .L_14)
.L_14:
        /*003c*/ 	.word	0x00000000
        /*0040*/ 	.short	0x0004
        /*0042*/ 	.short	0x001c
        /*0044*/ 	.byte	0x00, 0xf0, 0x11, 0x00


	//----- nvinfo : EIATTR_KPARAM_INFO
	.align		4
.L_15:
        /*0048*/ 	.byte	0x04, 0x17
        /*004a*/ 	.short	(.L_17 - .L_16)
.L_16:
        /*004c*/ 	.word	0x00000000
        /*0050*/ 	.short	0x0003
        /*0052*/ 	.short	0x0018
        /*0054*/ 	.byte	0x00, 0xf0, 0x11, 0x00


	//----- nvinfo : EIATTR_KPARAM_INFO
	.align		4
.L_17:
        /*0058*/ 	.byte	0x04, 0x17
        /*005a*/ 	.short	(.L_19 - .L_18)
.L_18:
        /*005c*/ 	.word	0x00000000
        /*0060*/ 	.short	0x0002
        /*0062*/ 	.short	0x0010
        /*0064*/ 	.byte	0x00, 0xf5, 0x21, 0x00


	//----- nvinfo : EIATTR_KPARAM_INFO
	.align		4
.L_19:
        /*0068*/ 	.byte	0x04, 0x17
        /*006a*/ 	.short	(.L_21 - .L_20)
.L_20:
        /*006c*/ 	.word	0x00000000
        /*0070*/ 	.short	0x0001
        /*0072*/ 	.short	0x0008
        /*0074*/ 	.byte	0x00, 0xf5, 0x21, 0x00


	//----- nvinfo : EIATTR_KPARAM_INFO
	.align		4
.L_21:
        /*0078*/ 	.byte	0x04, 0x17
        /*007a*/ 	.short	(.L_23 - .L_22)
.L_22:
        /*007c*/ 	.word	0x00000000
        /*0080*/ 	.short	0x0000
        /*0082*/ 	.short	0x0000
        /*0084*/ 	.byte	0x00, 0xf5, 0x21, 0x00


	//----- nvinfo : EIATTR_SPARSE_MMA_MASK
	.align		4
.L_23:
        /*0088*/ 	.byte	0x03, 0x50
        /*008a*/ 	.short	0x0000


	//----- nvinfo : EIATTR_MAXREG_COUNT
	.align		4
        /*008c*/ 	.byte	0x03, 0x1b
        /*008e*/ 	.short	0x00ff


	//----- nvinfo : EIATTR_NUM_BARRIERS
	.align		4
        /*0090*/ 	.byte	0x02, 0x4c
        /*0092*/ 	.byte	0x01
	.zero		1


	//----- nvinfo : EIATTR_MERCURY_ISA_VERSION
	.align		4
        /*0094*/ 	.byte	0x03, 0x5f
        /*0096*/ 	.short	0x0101


	//----- nvinfo : EIATTR_VRC_CTA_INIT_COUNT
	.align		4
        /*0098*/ 	.byte	0x02, 0x4a
	.zero		1
	.zero		1


	//----- nvinfo : EIATTR_EXIT_INSTR_OFFSETS
	.align		4
        /*009c*/ 	.byte	0x04, 0x1c
        /*009e*/ 	.short	(.L_25 - .L_24)


	//   ....[0]....
.L_24:
        /*00a0*/ 	.word	0x00001fa0


	//   ....[1]....
        /*00a4*/ 	.word	0x00002030


	//----- nvinfo : EIATTR_CRS_STACK_SIZE
	.align		4
.L_25:
        /*00a8*/ 	.byte	0x04, 0x1e
        /*00aa*/ 	.short	(.L_27 - .L_26)
.L_26:
        /*00ac*/ 	.word	0x00000000


	//----- nvinfo : EIATTR_CBANK_PARAM_SIZE
	.align		4
.L_27:
        /*00b0*/ 	.byte	0x03, 0x19
        /*00b2*/ 	.short	0x002c


	//----- nvinfo : EIATTR_PARAM_CBANK
	.align		4
        /*00b4*/ 	.byte	0x04, 0x0a
        /*00b6*/ 	.short	(.L_29 - .L_28)
	.align		4
.L_28:
        /*00b8*/ 	.word	index@(.nv.constant0._Z11gemm_kernelPK6__halfS1_PS_iiiff)
        /*00bc*/ 	.short	0x0380
        /*00be*/ 	.short	0x002c


	//----- nvinfo : EIATTR_SW_WAR
	.align		4
.L_29:
        /*00c0*/ 	.byte	0x04, 0x36
        /*00c2*/ 	.short	(.L_31 - .L_30)
.L_30:
        /*00c4*/ 	.word	0x00000008
.L_31:


//--------------------- .nv.callgraph             --------------------------
	.section	.nv.callgraph,"",@"SHT_CUDA_CALLGRAPH"
	.align	4
	.sectionentsize	8
	.align		4
        /*0000*/ 	.word	0x00000000
	.align		4
        /*0004*/ 	.word	0xffffffff
	.align		4
        /*0008*/ 	.word	0x00000000
	.align		4
        /*000c*/ 	.word	0xfffffffe
	.align		4
        /*0010*/ 	.word	0x00000000
	.align		4
        /*0014*/ 	.word	0xfffffffd
	.align		4
        /*0018*/ 	.word	0x00000000
	.align		4
        /*001c*/ 	.word	0xfffffffc


//--------------------- .text._Z11gemm_kernelPK6__halfS1_PS_iiiff --------------------------
	.section	.text._Z11gemm_kernelPK6__halfS1_PS_iiiff,"ax",@progbits
	.align	128
        .global         _Z11gemm_kernelPK6__halfS1_PS_iiiff
        .type           _Z11gemm_kernelPK6__halfS1_PS_iiiff,@function
        .size           _Z11gemm_kernelPK6__halfS1_PS_iiiff,(.L_x_6 - _Z11gemm_kernelPK6__halfS1_PS_iiiff)
        .other          _Z11gemm_kernelPK6__halfS1_PS_iiiff,@"STO_CUDA_ENTRY STV_DEFAULT"
_Z11gemm_kernelPK6__halfS1_PS_iiiff:
.text._Z11gemm_kernelPK6__halfS1_PS_iiiff:
[----:B------:R-:W-:Y:S01]  /*0000*/  LDC R1, c[0x0][0x37c] ;  /* 0x0000df00ff017b82 */ /* 0x000fe20000000800 */
[----:B------:R-:W0:Y:S01]  /*0010*/  S2R R0, SR_TID.X ;  /* 0x0000000000007919 */ /* 0x000e220000002100 */
[----:B------:R-:W1:Y:S06]  /*0020*/  LDCU UR6, c[0x0][0x3a0] ;  /* 0x00007400ff0677ac */ /* 0x000e6c0008000800 */
[----:B------:R-:W0:Y:S01]  /*0030*/  LDC R5, c[0x0][0x360] ;  /* 0x0000d800ff057b82 */ /* 0x000e220000000800 */
[----:B------:R-:W-:Y:S01]  /*0040*/  HFMA2 R4, -RZ, RZ, 0, 0 ;  /* 0x00000000ff047431 */ /* 0x000fe200000001ff */
[----:B------:R-:W2:Y:S01]  /*0050*/  S2R R2, SR_TID.Y ;  /* 0x0000000000027919 */ /* 0x000ea20000002200 */
[----:B------:R-:W-:Y:S01]  /*0060*/  HFMA2 R50, -RZ, RZ, 0, 0 ;  /* 0x00000000ff327431 */ /* 0x000fe200000001ff */
[----:B------:R-:W-:Y:S01]  /*0070*/  CS2R R46, SRZ ;  /* 0x00000000002e7805 */ /* 0x000fe2000001ff00 */
[----:B------:R-:W-:Y:S01]  /*0080*/  HFMA2 R26, -RZ, RZ, 0, 0 ;  /* 0x00000000ff1a7431 */ /* 0x000fe200000001ff */
[----:B------:R-:W-:-:S02]  /*0090*/  CS2R R36, SRZ ;  /* 0x0000000000247805 */ /* 0x000fc4000001ff00 */
[----:B------:R-:W-:Y:S01]  /*00a0*/  CS2R R34, SRZ ;  /* 0x0000000000227805 */ /* 0x000fe2000001ff00 */
[----:B------:R-:W0:Y:S01]  /*00b0*/  S2UR UR4, SR_CTAID.X ;  /* 0x00000000000479c3 */ /* 0x000e220000002500 */
[----:B------:R-:W-:Y:S02]  /*00c0*/  CS2R R32, SRZ ;  /* 0x0000000000207805 */ /* 0x000fe4000001ff00 */
[----:B------:R-:W-:Y:S02]  /*00d0*/  MOV R52, RZ ;  /* 0x000000ff00347202 */ /* 0x000fe40000000f00 */
[----:B------:R-:W-:Y:S02]  /*00e0*/  CS2R R24, SRZ ;  /* 0x0000000000187805 */ /* 0x000fe4000001ff00 */
[----:B------:R-:W-:Y:S01]  /*00f0*/  MOV R48, RZ ;  /* 0x000000ff00307202 */ /* 0x000fe20000000f00 */
[----:B------:R-:W3:Y:S01]  /*0100*/  LDCU.64 UR8, c[0x0][0x358] ;  /* 0x00006b00ff0877ac */ /* 0x000ee20008000a00 */
[----:B------:R-:W-:Y:S01]  /*0110*/  MOV R29, RZ ;  /* 0x000000ff001d7202 */ /* 0x000fe20000000f00 */
[----:B------:R-:W2:Y:S01]  /*0120*/  S2UR UR5, SR_CTAID.Y ;  /* 0x00000000000579c3 */ /* 0x000ea20000002600 */
[----:B-1----:R-:W-:-:S07]  /*0130*/  UISETP.GE.AND UP0, UPT, UR6, 0x1, UPT ;  /* 0x000000010600788c */ /* 0x002fce000bf06270 */
[----:B------:R-:W2:Y:S01]  /*0140*/  LDC R3, c[0x0][0x364] ;  /* 0x0000d900ff037b82 */ /* 0x000ea20000000800 */
[----:B0-----:R-:W-:Y:S02]  /*0150*/  IMAD R5, R5, UR4, R0 ;  /* 0x0000000405057c24 */ /* 0x001fe4000f8e0200 */
[----:B--2---:R-:W-:Y:S01]  /*0160*/  IMAD R6, R3, UR5, R2 ;  /* 0x0000000503067c24 */ /* 0x004fe2000f8e0202 */
[----:B---3--:R-:W-:Y:S06]  /*0170*/  BRA.U !UP0, `(.L_x_0) ;  /* 0x0000001108d47547 */ /* 0x008fec000b800000 */
[----:B------:R-:W0:Y:S01]  /*0180*/  S2UR UR6, SR_CgaCtaId ;  /* 0x00000000000679c3 */ /* 0x000e220000008800 */
[----:B------:R-:W-:Y:S01]  /*0190*/  UMOV UR4, 0x400 ;  /* 0x0000040000047882 */ /* 0x000fe20000000000 */
[----:B------:R-:W-:Y:S01]  /*01a0*/  SHF.L.U32 R40, R5, 0x2, RZ ;  /* 0x0000000205287819 */ /* 0x000fe200000006ff */
[----:B------:R-:W-:Y:S01]  /*01b0*/  UIADD3 UR5, UPT, UPT, UR4, 0x4000, URZ ;  /* 0x0000400004057890 */ /* 0x000fe2000fffe0ff */
[----:B------:R-:W-:Y:S02]  /*01c0*/  SHF.L.U32 R7, R6, 0x2, RZ ;  /* 0x0000000206077819 */ /* 0x000fe400000006ff */
[----:B------:R-:W-:Y:S02]  /*01d0*/  MOV R4, RZ ;  /* 0x000000ff00047202 */ /* 0x000fe40000000f00 */
[C---:B------:R-:W-:Y:S02]  /*01e0*/  IADD3 R42, PT, PT, R40.reuse, 0x1, RZ ;  /* 0x00000001282a7810 */ /* 0x040fe40007ffe0ff */
[----:B------:R-:W-:Y:S01]  /*01f0*/  IADD3 R43, PT, PT, R40, 0x2, RZ ;  /* 0x00000002282b7810 */ /* 0x000fe20007ffe0ff */
[----:B0-----:R-:W-:-:S02]  /*0200*/  ULEA UR4, UR6, UR4, 0x18 ;  /* 0x0000000406047291 */ /* 0x001fc4000f8ec0ff */
[----:B------:R-:W-:-:S04]  /*0210*/  ULEA UR5, UR6, UR5, 0x18 ;  /* 0x0000000506057291 */ /* 0x000fc8000f8ec0ff */
[C---:B------:R-:W-:Y:S01]  /*0220*/  LEA R41, R2.reuse, UR4, 0xa ;  /* 0x0000000402297c11 */ /* 0x040fe2000f8e50ff */
[----:B------:R-:W-:Y:S01]  /*0230*/  UMOV UR4, URZ ;  /* 0x000000ff00047c82 */ /* 0x000fe20008000000 */
[----:B------:R-:W-:Y:S02]  /*0240*/  LEA R45, R2, UR5, 0xa ;  /* 0x00000005022d7c11 */ /* 0x000fe4000f8e50ff */
[C---:B------:R-:W-:Y:S02]  /*0250*/  LEA R44, R0.reuse, R41, 0x4 ;  /* 0x00000029002c7211 */ /* 0x040fe400078e20ff */
[----:B------:R-:W-:-:S07]  /*0260*/  LEA R45, R0, R45, 0x4 ;  /* 0x0000002d002d7211 */ /* 0x000fce00078e20ff */
.L_x_2:
[----:B------:R-:W0:Y:S01]  /*0270*/  LDCU UR5, c[0x0][0x3a0] ;  /* 0x00007400ff0577ac */ /* 0x000e220008000800 */
[----:B------:R-:W1:Y:S01]  /*0280*/  LDC.64 R8, c[0x0][0x380] ;  /* 0x0000e000ff087b82 */ /* 0x000e620000000a00 */
[----:B------:R-:W-:Y:S01]  /*0290*/  USHF.L.U32 UR10, UR4, 0x6, URZ ;  /* 0x00000006040a7899 */ /* 0x000fe200080006ff */
[----:B------:R-:W2:Y:S05]  /*02a0*/  LDCU UR6, c[0x0][0x398] ;  /* 0x00007300ff0677ac */ /* 0x000eaa0008000800 */
[----:B------:R-:W-:Y:S01]  /*02b0*/  LEA R14, R0, UR10, 0x2 ;  /* 0x0000000a000e7c11 */ /* 0x000fe2000f8e10ff */
[----:B------:R-:W-:Y:S01]  /*02c0*/  HFMA2 R3, -RZ, RZ, 0, 0 ;  /* 0x00000000ff037431 */ /* 0x000fe200000001ff */
[----:B------:R-:W3:Y:S02]  /*02d0*/  LDCU UR7, c[0x0][0x39c] ;  /* 0x00007380ff0777ac */ /* 0x000ee40008000800 */
[----:B------:R-:W-:-:S04]  /*02e0*/  IADD3 R0, PT, PT, R14, 0x1, RZ ;  /* 0x000000010e007810 */ /* 0x000fc80007ffe0ff */
[----:B0-----:R-:W-:Y:S01]  /*02f0*/  ISETP.GE.AND P5, PT, R0, UR5, PT ;  /* 0x0000000500007c0c */ /* 0x001fe2000bfa6270 */
[----:B------:R-:W-:Y:S01]  /*0300*/  IMAD R13, R7, UR5, R14 ;  /* 0x00000005070d7c24 */ /* 0x000fe2000f8e020e */
[C---:B------:R-:W-:Y:S02]  /*0310*/  IADD3 R0, PT, PT, R14.reuse, 0x2, RZ ;  /* 0x000000020e007810 */ /* 0x040fe40007ffe0ff */
[----:B------:R-:W-:Y:S02]  /*0320*/  ISETP.GE.AND P1, PT, R14, UR5, PT ;  /* 0x000000050e007c0c */ /* 0x000fe4000bf26270 */
[----:B------:R-:W-:Y:S01]  /*0330*/  ISETP.GE.AND P2, PT, R0, UR5, PT ;  /* 0x0000000500007c0c */ /* 0x000fe2000bf46270 */
[----:B-1----:R-:W-:Y:S01]  /*0340*/  IMAD.WIDE R10, R13, 0x2, R8 ;  /* 0x000000020d0a7825 */ /* 0x002fe200078e0208 */
[C---:B--2---:R-:W-:Y:S02]  /*0350*/  ISETP.LT.AND P3, PT, R7.reuse, UR6, !P1 ;  /* 0x0000000607007c0c */ /* 0x044fe4000cf61270 */
[----:B------:R-:W-:-:S02]  /*0360*/  ISETP.LT.AND P4, PT, R7, UR6, !P5 ;  /* 0x0000000607007c0c */ /* 0x000fc4000ef81270 */
[----:B------:R-:W-:-:S09]  /*0370*/  ISETP.LT.AND P6, PT, R7, UR6, !P2 ;  /* 0x0000000607007c0c */ /* 0x000fd2000d7c1270 */
[----:B------:R-:W2:Y:S04]  /*0380*/  @P3 LDG.E.U16 R15, desc[UR8][R10.64] ;  /* 0x000000080a0f3981 */ /* 0x000ea8000c1e1500 */
[----:B------:R-:W4:Y:S04]  /*0390*/  @P4 LDG.E.U16 R0, desc[UR8][R10.64+0x2] ;  /* 0x000002080a004981 */ /* 0x000f28000c1e1500 */
[----:B------:R-:W5:Y:S01]  /*03a0*/  @P6 LDG.E.U16 R12, desc[UR8][R10.64+0x4] ;  /* 0x000004080a0c6981 */ /* 0x000f62000c1e1500 */
[----:B------:R-:W-:Y:S02]  /*03b0*/  IADD3 R14, PT, PT, R14, 0x3, RZ ;  /* 0x000000030e0e7810 */ /* 0x000fe40007ffe0ff */
[----:B------:R-:W-:Y:S01]  /*03c0*/  IADD3 R21, PT, PT, R13, UR5, RZ ;  /* 0x000000050d157c10 */ /* 0x000fe2000fffe0ff */
[----:B------:R-:W-:Y:S01]  /*03d0*/  @!P4 STS [R44+0x4], RZ ;  /* 0x000004ff2c00c388 */ /* 0x000fe20000000800 */
[----:B------:R-:W-:-:S03]  /*03e0*/  ISETP.GE.AND P0, PT, R14, UR5, PT ;  /* 0x000000050e007c0c */ /* 0x000fc6000bf06270 */
[----:B------:R-:W-:Y:S01]  /*03f0*/  @!P6 STS [R44+0x8], RZ ;  /* 0x000008ff2c00e388 */ /* 0x000fe20000000800 */
[----:B--2---:R-:W-:Y:S01]  /*0400*/  @P3 HADD2.F32 R3, -RZ, R15.H0_H0 ;  /* 0x2000000fff033230 */ /* 0x004fe20000004100 */
[C---:B------:R-:W-:Y:S01]  /*0410*/  ISETP.LT.AND P3, PT, R7.reuse, UR6, !P0 ;  /* 0x0000000607007c0c */ /* 0x040fe2000c761270 */
[----:B----4-:R-:W-:Y:S01]  /*0420*/  @P4 HADD2.F32 R15, -RZ, R0.H0_H0 ;  /* 0x20000000ff0f4230 */ /* 0x010fe20000004100 */
[----:B------:R-:W-:Y:S01]  /*0430*/  IADD3 R0, PT, PT, R7, 0x1, RZ ;  /* 0x0000000107007810 */ /* 0x000fe20007ffe0ff */
[----:B-----5:R-:W-:-:S03]  /*0440*/  @P6 HADD2.F32 R17, -RZ, R12.H0_H0 ;  /* 0x2000000cff116230 */ /* 0x020fc60000004100 */
[----:B------:R0:W-:Y:S01]  /*0450*/  @P4 STS [R44+0x4], R15 ;  /* 0x0000040f2c004388 */ /* 0x0001e20000000800 */
[----:B------:R-:W-:-:S03]  /*0460*/  ISETP.LT.AND P4, PT, R0, UR6, !P1 ;  /* 0x0000000600007c0c */ /* 0x000fc6000cf81270 */
[----:B------:R1:W-:Y:S01]  /*0470*/  @P6 STS [R44+0x8], R17 ;  /* 0x000008112c006388 */ /* 0x0003e20000000800 */
[----:B------:R-:W-:Y:S01]  /*0480*/  ISETP.LT.AND P6, PT, R0, UR6, !P5 ;  /* 0x0000000600007c0c */ /* 0x000fe2000efc1270 */
[C---:B------:R-:W-:Y:S02]  /*0490*/  IMAD.WIDE R12, R21.reuse, 0x2, R8 ;  /* 0x00000002150c7825 */ /* 0x040fe400078e0208 */
[----:B------:R-:W0:Y:S06]  /*04a0*/  @P3 LDG.E.U16 R10, desc[UR8][R10.64+0x6] ;  /* 0x000006080a0a3981 */ /* 0x000e2c000c1e1500 */
[----:B------:R-:W2:Y:S04]  /*04b0*/  @P4 LDG.E.U16 R14, desc[UR8][R12.64] ;  /* 0x000000080c0e4981 */ /* 0x000ea8000c1e1500 */
[----:B------:R-:W1:Y:S04]  /*04c0*/  @P6 LDG.E.U16 R16, desc[UR8][R12.64+0x2] ;  /* 0x000002080c106981 */ /* 0x000e68000c1e1500 */
[----:B------:R-:W-:Y:S04]  /*04d0*/  @!P3 STS [R44+0xc], RZ ;  /* 0x00000cff2c00b388 */ /* 0x000fe80000000800 */
[----:B------:R-:W-:Y:S04]  /*04e0*/  @!P4 STS [R44+0x100], RZ ;  /* 0x000100ff2c00c388 */ /* 0x000fe80000000800 */
[----:B------:R-:W-:Y:S01]  /*04f0*/  @!P6 STS [R44+0x104], RZ ;  /* 0x000104ff2c00e388 */ /* 0x000fe20000000800 */
[----:B------:R-:W-:Y:S01]  /*0500*/  IADD3 R21, PT, PT, R21, UR5, RZ ;  /* 0x0000000515157c10 */ /* 0x000fe2000fffe0ff */
[----:B0-----:R-:W-:-:S05]  /*0510*/  @P3 HADD2.F32 R15, -RZ, R10.H0_H0 ;  /* 0x2000000aff0f3230 */ /* 0x001fca0000004100 */
[----:B------:R0:W-:Y:S01]  /*0520*/  @P3 STS [R44+0xc], R15 ;  /* 0x00000c0f2c003388 */ /* 0x0001e20000000800 */
[----:B--2---:R-:W-:Y:S01]  /*0530*/  @P4 HADD2.F32 R19, -RZ, R14.H0_H0 ;  /* 0x2000000eff134230 */ /* 0x004fe20000004100 */
[C---:B------:R-:W-:Y:S01]  /*0540*/  ISETP.LT.AND P3, PT, R0.reuse, UR6, !P2 ;  /* 0x0000000600007c0c */ /* 0x040fe2000d761270 */
[----:B-1----:R-:W-:Y:S01]  /*0550*/  @P6 HADD2.F32 R17, -RZ, R16.H0_H0 ;  /* 0x20000010ff116230 */ /* 0x002fe20000004100 */
[----:B------:R-:W-:Y:S02]  /*0560*/  IADD3 R16, PT, PT, R7, 0x2, RZ ;  /* 0x0000000207107810 */ /* 0x000fe40007ffe0ff */
[----:B------:R1:W-:Y:S01]  /*0570*/  @P4 STS [R44+0x100], R19 ;  /* 0x000100132c004388 */ /* 0x0003e20000000800 */
[----:B------:R-:W-:-:S03]  /*0580*/  ISETP.LT.AND P4, PT, R0, UR6, !P0 ;  /* 0x0000000600007c0c */ /* 0x000fc6000c781270 */
[----:B------:R2:W-:Y:S01]  /*0590*/  @P6 STS [R44+0x104], R17 ;  /* 0x000104112c006388 */ /* 0x0005e20000000800 */
[----:B------:R-:W-:Y:S01]  /*05a0*/  ISETP.LT.AND P6, PT, R16, UR6, !P1 ;  /* 0x0000000610007c0c */ /* 0x000fe2000cfc1270 */
[----:B------:R-:W-:-:S03]  /*05b0*/  IMAD.WIDE R10, R21, 0x2, R8 ;  /* 0x00000002150a7825 */ /* 0x000fc600078e0208 */
[----:B------:R-:W0:Y:S05]  /*05c0*/  @P3 LDG.E.U16 R0, desc[UR8][R12.64+0x4] ;  /* 0x000004080c003981 */ /* 0x000e2a000c1e1500 */
[----:B------:R4:W1:Y:S04]  /*05d0*/  @P4 LDG.E.U16 R14, desc[UR8][R12.64+0x6] ;  /* 0x000006080c0e4981 */ /* 0x000868000c1e1500 */
[----:B------:R-:W2:Y:S04]  /*05e0*/  @P6 LDG.E.U16 R18, desc[UR8][R10.64] ;  /* 0x000000080a126981 */ /* 0x000ea8000c1e1500 */
[----:B------:R-:W-:Y:S01]  /*05f0*/  @!P3 STS [R44+0x108], RZ ;  /* 0x000108ff2c00b388 */ /* 0x000fe20000000800 */
[----:B----4-:R-:W4:Y:S03]  /*0600*/  LDC.64 R12, c[0x0][0x388] ;  /* 0x0000e200ff0c7b82 */ /* 0x010f260000000a00 */
[----:B------:R-:W-:Y:S04]  /*0610*/  @!P4 STS [R44+0x10c], RZ ;  /* 0x00010cff2c00c388 */ /* 0x000fe80000000800 */
[----:B------:R-:W-:Y:S01]  /*0620*/  @!P6 STS [R44+0x200], RZ ;  /* 0x000200ff2c00e388 */ /* 0x000fe20000000800 */
[----:B0-----:R-:W-:-:S05]  /*0630*/  @P3 HADD2.F32 R15, -RZ, R0.H0_H0 ;  /* 0x20000000ff0f3230 */ /* 0x001fca0000004100 */
[----:B------:R0:W-:Y:S01]  /*0640*/  @P3 STS [R44+0x108], R15 ;  /* 0x0001080f2c003388 */ /* 0x0001e20000000800 */
[----:B-1----:R-:W-:Y:S01]  /*0650*/  @P4 HADD2.F32 R19, -RZ, R14.H0_H0 ;  /* 0x2000000eff134230 */ /* 0x002fe20000004100 */
[----:B------:R-:W-:Y:S01]  /*0660*/  ISETP.LT.AND P3, PT, R16, UR6, !P5 ;  /* 0x0000000610007c0c */ /* 0x000fe2000ef61270 */
[----:B--2---:R-:W-:-:S03]  /*0670*/  @P6 HADD2.F32 R17, -RZ, R18.H0_H0 ;  /* 0x20000012ff116230 */ /* 0x004fc60000004100 */
[----:B------:R-:W-:Y:S01]  /*0680*/  @P4 STS [R44+0x10c], R19 ;  /* 0x00010c132c004388 */ /* 0x000fe20000000800 */
[----:B------:R-:W-:-:S03]  /*0690*/  ISETP.LT.AND P4, PT, R16, UR6, !P2 ;  /* 0x0000000610007c0c */ /* 0x000fc6000d781270 */
[----:B------:R3:W-:Y:S01]  /*06a0*/  @P6 STS [R44+0x200], R17 ;  /* 0x000200112c006388 */ /* 0x0007e20000000800 */
[----:B------:R-:W-:-:S04]  /*06b0*/  ISETP.LT.AND P6, PT, R16, UR6, !P0 ;  /* 0x0000000610007c0c */ /* 0x000fc8000c7c1270 */
[----:B------:R-:W2:Y:S05]  /*06c0*/  @P3 LDG.E.U16 R0, desc[UR8][R10.64+0x2] ;  /* 0x000002080a003981 */ /* 0x000eaa000c1e1500 */
[----:B------:R-:W5:Y:S04]  /*06d0*/  @P4 LDG.E.U16 R14, desc[UR8][R10.64+0x4] ;  /* 0x000004080a0e4981 */ /* 0x000f68000c1e1500 */
[----:B------:R1:W4:Y:S01]  /*06e0*/  @P6 LDG.E.U16 R16, desc[UR8][R10.64+0x6] ;  /* 0x000006080a106981 */ /* 0x000322000c1e1500 */
[----:B0-----:R-:W-:-:S02]  /*06f0*/  IADD3 R15, PT, PT, R21, UR5, RZ ;  /* 0x00000005150f7c10 */ /* 0x001fc4000fffe0ff */
[----:B------:R-:W-:Y:S01]  /*0700*/  IADD3 R18, PT, PT, R7, 0x3, RZ ;  /* 0x0000000307127810 */ /* 0x000fe20007ffe0ff */
[----:B------:R-:W-:Y:S02]  /*0710*/  @!P3 STS [R44+0x204], RZ ;  /* 0x000204ff2c00b388 */ /* 0x000fe40000000800 */
[----:B------:R-:W-:Y:S01]  /*0720*/  IMAD.WIDE R8, R15, 0x2, R8 ;  /* 0x000000020f087825 */ /* 0x000fe200078e0208 */
[C---:B------:R-:W-:Y:S02]  /*0730*/  ISETP.LT.AND P1, PT, R18.reuse, UR6, !P1 ;  /* 0x0000000612007c0c */ /* 0x040fe4000cf21270 */
[----:B------:R-:W-:Y:S02]  /*0740*/  ISETP.LT.AND P5, PT, R18, UR6, !P5 ;  /* 0x0000000612007c0c */ /* 0x000fe4000efa1270 */
[----:B------:R-:W-:Y:S02]  /*0750*/  LEA R15, R2, UR10, 0x2 ;  /* 0x0000000a020f7c11 */ /* 0x000fe4000f8e10ff */
[----:B------:R-:W-:-:S02]  /*0760*/  ISETP.LT.AND P0, PT, R18, UR6, !P0 ;  /* 0x0000000612007c0c */ /* 0x000fc4000c701270 */
[C---:B-1----:R-:W-:Y:S02]  /*0770*/  IADD3 R10, PT, PT, R15.reuse, 0x1, RZ ;  /* 0x000000010f0a7810 */ /* 0x042fe40007ffe0ff */
[----:B------:R-:W-:Y:S01]  /*0780*/  ISETP.LT.AND P2, PT, R18, UR6, !P2 ;  /* 0x0000000612007c0c */ /* 0x000fe2000d741270 */
[----:B---3--:R-:W-:Y:S01]  /*0790*/  IMAD R17, R15, UR7, R40 ;  /* 0x000000070f117c24 */ /* 0x008fe2000f8e0228 */
[----:B------:R-:W-:Y:S04]  /*07a0*/  @!P4 STS [R44+0x208], RZ ;  /* 0x000208ff2c00c388 */ /* 0x000fe80000000800 */
[----:B------:R-:W-:Y:S01]  /*07b0*/  @!P6 STS [R44+0x20c], RZ ;  /* 0x00020cff2c00e388 */ /* 0x000fe20000000800 */
[----:B------:R-:W-:-:S06]  /*07c0*/  IADD3 R31, PT, PT, R17, UR7, RZ ;  /* 0x00000007111f7c10 */ /* 0x000fcc000fffe0ff */
[----:B------:R-:W3:Y:S01]  /*07d0*/  @P2 LDG.E.U16 R18, desc[UR8][R8.64+0x4] ;  /* 0x0000040808122981 */ /* 0x000ee2000c1e1500 */
[----:B--2---:R-:W-:-:S03]  /*07e0*/  @P3 HADD2.F32 R19, -RZ, R0.H0_H0 ;  /* 0x20000000ff133230 */ /* 0x004fc60000004100 */
[----:B------:R-:W2:Y:S01]  /*07f0*/  @P1 LDG.E.U16 R0, desc[UR8][R8.64] ;  /* 0x0000000808001981 */ /* 0x000ea2000c1e1500 */
[----:B-----5:R-:W-:-:S03]  /*0800*/  @P4 HADD2.F32 R21, -RZ, R14.H0_H0 ;  /* 0x2000000eff154230 */ /* 0x020fc60000004100 */
[----:B------:R4:W-:Y:S01]  /*0810*/  @P3 STS [R44+0x204], R19 ;  /* 0x000204132c003388 */ /* 0x0009e20000000800 */
[----:B------:R-:W-:-:S03]  /*0820*/  ISETP.GE.AND P3, PT, R10, UR5, PT ;  /* 0x000000050a007c0c */ /* 0x000fc6000bf66270 */
[----:B------:R-:W-:Y:S01]  /*0830*/  @P4 STS [R44+0x208], R21 ;  /* 0x000208152c004388 */ /* 0x000fe20000000800 */
[----:B------:R-:W-:-:S03]  /*0840*/  ISETP.LT.AND P4, PT, R40, UR7, !P3 ;  /* 0x0000000728007c0c */ /* 0x000fc6000df81270 */
[----:B------:R-:W5:Y:S01]  /*0850*/  @P5 LDG.E.U16 R14, desc[UR8][R8.64+0x2] ;  /* 0x00000208080e5981 */ /* 0x000f62000c1e1500 */
[----:B----4-:R-:W-:-:S03]  /*0860*/  @P6 HADD2.F32 R19, -RZ, R16.H0_H0 ;  /* 0x20000010ff136230 */ /* 0x010fc60000004100 */
[----:B------:R3:W4:Y:S04]  /*0870*/  @P0 LDG.E.U16 R16, desc[UR8][R8.64+0x6] ;  /* 0x0000060808100981 */ /* 0x000728000c1e1500 */
[----:B------:R0:W-:Y:S01]  /*0880*/  @P6 STS [R44+0x20c], R19 ;  /* 0x00020c132c006388 */ /* 0x0001e20000000800 */
[----:B------:R-:W-:Y:S01]  /*0890*/  ISETP.LT.AND P6, PT, R42, UR7, !P3 ;  /* 0x000000072a007c0c */ /* 0x000fe2000dfc1270 */
[----:B------:R-:W-:-:S05]  /*08a0*/  IMAD.WIDE R10, R31, 0x2, R12 ;  /* 0x000000021f0a7825 */ /* 0x000fca00078e020c */
[----:B------:R-:W4:Y:S07]  /*08b0*/  @P4 LDG.E.U16 R20, desc[UR8][R10.64] ;  /* 0x000000080a144981 */ /* 0x000f2e000c1e1500 */
[----:B------:R-:W4:Y:S04]  /*08c0*/  @P6 LDG.E.U16 R22, desc[UR8][R10.64+0x2] ;  /* 0x000002080a166981 */ /* 0x000f28000c1e1500 */
[----:B------:R-:W-:Y:S04]  /*08d0*/  @!P1 STS [R44+0x300], RZ ;  /* 0x000300ff2c009388 */ /* 0x000fe80000000800 */
[----:B------:R-:W-:Y:S01]  /*08e0*/  @!P5 STS [R44+0x304], RZ ;  /* 0x000304ff2c00d388 */ /* 0x000fe20000000800 */
[----:B---3--:R-:W-:-:S03]  /*08f0*/  @P2 HADD2.F32 R9, -RZ, R18.H0_H0 ;  /* 0x20000012ff092230 */ /* 0x008fc60000004100 */
[----:B------:R-:W-:Y:S01]  /*0900*/  @!P0 STS [R44+0x30c], RZ ;  /* 0x00030cff2c008388 */ /* 0x000fe20000000800 */
[----:B0-----:R-:W-:-:S03]  /*0910*/  IADD3 R19, PT, PT, R31, UR7, RZ ;  /* 0x000000071f137c10 */ /* 0x001fc6000fffe0ff */
[----:B------:R-:W-:Y:S04]  /*0920*/  @!P2 STS [R44+0x308], RZ ;  /* 0x000308ff2c00a388 */ /* 0x000fe80000000800 */
[----:B------:R0:W-:Y:S04]  /*0930*/  @P2 STS [R44+0x308], R9 ;  /* 0x000308092c002388 */ /* 0x0001e80000000800 */
[----:B------:R-:W-:Y:S01]  /*0940*/  STS [R44], R3 ;  /* 0x000000032c007388 */ /* 0x000fe20000000800 */
[----:B0-----:R-:W-:-:S04]  /*0950*/  IMAD.WIDE R8, R19, 0x2, R12 ;  /* 0x0000000213087825 */ /* 0x001fc800078e020c */
[----:B--2---:R-:W-:Y:S01]  /*0960*/  @P1 HADD2.F32 R21, -RZ, R0.H0_H0 ;  /* 0x20000000ff151230 */ /* 0x004fe20000004100 */
[----:B------:R-:W-:-:S04]  /*0970*/  IADD3 R0, PT, PT, R15, 0x2, RZ ;  /* 0x000000020f007810 */ /* 0x000fc80007ffe0ff */
[----:B------:R0:W-:Y:S01]  /*0980*/  @P1 STS [R44+0x300], R21 ;  /* 0x000300152c001388 */ /* 0x0001e20000000800 */
[----:B------:R-:W-:Y:S01]  /*0990*/  ISETP.GE.AND P1, PT, R0, UR5, PT ;  /* 0x0000000500007c0c */ /* 0x000fe2000bf26270 */
[----:B-----5:R-:W-:Y:S02]  /*09a0*/  @P5 HADD2.F32 R23, -RZ, R14.H0_H0 ;  /* 0x2000000eff175230 */ /* 0x020fe40000004100 */
[----:B----4-:R-:W-:-:S03]  /*09b0*/  @P0 HADD2.F32 R27, -RZ, R16.H0_H0 ;  /* 0x20000010ff1b0230 */ /* 0x010fc60000004100 */
[----:B------:R1:W-:Y:S01]  /*09c0*/  @P5 STS [R44+0x304], R23 ;  /* 0x000304172c005388 */ /* 0x0003e20000000800 */
[----:B------:R-:W-:-:S03]  /*09d0*/  ISETP.LT.AND P5, PT, R43, UR7, !P3 ;  /* 0x000000072b007c0c */ /* 0x000fc6000dfa1270 */
[----:B------:R2:W-:Y:S01]  /*09e0*/  @P0 STS [R44+0x30c], R27 ;  /* 0x00030c1b2c000388 */ /* 0x0005e20000000800 */
[----:B------:R-:W-:Y:S02]  /*09f0*/  ISETP.LT.AND P0, PT, R42, UR7, !P1 ;  /* 0x000000072a007c0c */ /* 0x000fe4000cf01270 */
[C---:B------:R-:W-:Y:S01]  /*0a00*/  IADD3 R0, PT, PT, R40.reuse, 0x3, RZ ;  /* 0x0000000328007810 */ /* 0x040fe20007ffe0ff */
[----:B------:R-:W-:Y:S01]  /*0a10*/  @P4 HADD2.F32 R20, -RZ, R20.H0_H0 ;  /* 0x20000014ff144230 */ /* 0x000fe20000004100 */
[----:B------:R-:W-:Y:S01]  /*0a20*/  ISETP.LT.AND P2, PT, R40, UR7, !P1 ;  /* 0x0000000728007c0c */ /* 0x000fe2000cf41270 */
[----:B------:R-:W-:Y:S01]  /*0a30*/  @!P4 STS [R45+0x100], RZ ;  /* 0x000100ff2d00c388 */ /* 0x000fe20000000800 */
[----:B------:R-:W-:Y:S01]  /*0a40*/  ISETP.LT.AND P3, PT, R0, UR7, !P3 ;  /* 0x0000000700007c0c */ /* 0x000fe2000df61270 */
[----:B------:R-:W-:Y:S02]  /*0a50*/  @P6 HADD2.F32 R22, -RZ, R22.H0_H0 ;  /* 0x20000016ff166230 */ /* 0x000fe40000004100 */
[----:B------:R3:W-:Y:S01]  /*0a60*/  @P4 STS [R45+0x100], R20 ;  /* 0x000100142d004388 */ /* 0x0007e20000000800 */
[----:B------:R-:W-:-:S02]  /*0a70*/  ISETP.LT.AND P4, PT, R43, UR7, !P1 ;  /* 0x000000072b007c0c */ /* 0x000fc4000cf81270 */
[----:B------:R-:W-:Y:S01]  /*0a80*/  ISETP.LT.AND P1, PT, R0, UR7, !P1 ;  /* 0x0000000700007c0c */ /* 0x000fe2000cf21270 */
[----:B------:R-:W4:Y:S04]  /*0a90*/  @P5 LDG.E.U16 R14, desc[UR8][R10.64+0x4] ;  /* 0x000004080a0e5981 */ /* 0x000f28000c1e1500 */
[----:B------:R-:W-:Y:S04]  /*0aa0*/  @!P6 STS [R45+0x104], RZ ;  /* 0x000104ff2d00e388 */ /* 0x000fe80000000800 */
[----:B------:R-:W-:Y:S01]  /*0ab0*/  @P6 STS [R45+0x104], R22 ;  /* 0x000104162d006388 */ /* 0x000fe20000000800 */
[----:B------:R-:W-:-:S03]  /*0ac0*/  ISETP.GE.AND P6, PT, R15, UR5, PT ;  /* 0x000000050f007c0c */ /* 0x000fc6000bfc6270 */
[----:B0-----:R-:W3:Y:S01]  /*0ad0*/  @P0 LDG.E.U16 R21, desc[UR8][R8.64+0x2] ;  /* 0x0000020808150981 */ /* 0x001ee2000c1e1500 */
[----:B------:R-:W-:-:S03]  /*0ae0*/  ISETP.GE.OR P6, PT, R40, UR7, P6 ;  /* 0x0000000728007c0c */ /* 0x000fc6000b7c6670 */
[----:B------:R-:W5:Y:S04]  /*0af0*/  @P2 LDG.E.U16 R18, desc[UR8][R8.64] ;  /* 0x0000000808122981 */ /* 0x000f68000c1e1500 */
[----:B------:R0:W5:Y:S04]  /*0b00*/  @P3 LDG.E.U16 R16, desc[UR8][R10.64+0x6] ;  /* 0x000006080a103981 */ /* 0x000168000c1e1500 */
[----:B-1----:R-:W5:Y:S04]  /*0b10*/  @P4 LDG.E.U16 R23, desc[UR8][R8.64+0x4] ;  /* 0x0000040808174981 */ /* 0x002f68000c1e1500 */
[----:B--2---:R1:W2:Y:S01]  /*0b20*/  @P1 LDG.E.U16 R27, desc[UR8][R8.64+0x6] ;  /* 0x00000608081b1981 */ /* 0x0042a2000c1e1500 */
[----:B0-----:R-:W-:-:S05]  /*0b30*/  IMAD.WIDE R10, R17, 0x2, R12 ;  /* 0x00000002110a7825 */ /* 0x001fca00078e020c */
[----:B------:R-:W2:Y:S04]  /*0b40*/  @!P6 LDG.E.U16 R3, desc[UR8][R10.64] ;  /* 0x000000080a03e981 */ /* 0x000ea8000c1e1500 */
[----:B------:R-:W-:Y:S04]  /*0b50*/  @!P5 STS [R45+0x108], RZ ;  /* 0x000108ff2d00d388 */ /* 0x000fe80000000800 */
[----:B------:R-:W-:Y:S04]  /*0b60*/  @!P0 STS [R45+0x204], RZ ;  /* 0x000204ff2d008388 */ /* 0x000fe80000000800 */
[----:B------:R-:W-:Y:S04]  /*0b70*/  @!P2 STS [R45+0x200], RZ ;  /* 0x000200ff2d00a388 */ /* 0x000fe80000000800 */
[----:B------:R-:W-:Y:S01]  /*0b80*/  @!P3 STS [R45+0x10c], RZ ;  /* 0x00010cff2d00b388 */ /* 0x000fe20000000800 */
[----:B-1----:R-:W-:-:S03]  /*0b90*/  MOV R8, RZ ;  /* 0x000000ff00087202 */ /* 0x002fc60000000f00 */
[----:B------:R-:W-:Y:S04]  /*0ba0*/  @!P4 STS [R45+0x208], RZ ;  /* 0x000208ff2d00c388 */ /* 0x000fe80000000800 */
[----:B------:R-:W-:Y:S01]  /*0bb0*/  @!P1 STS [R45+0x20c], RZ ;  /* 0x00020cff2d009388 */ /* 0x000fe20000000800 */
[----:B------:R-:W-:-:S05]  /*0bc0*/  IADD3 R19, PT, PT, R19, UR7, RZ ;  /* 0x0000000713137c10 */ /* 0x000fca000fffe0ff */
[----:B------:R-:W-:-:S04]  /*0bd0*/  IMAD.WIDE R12, R19, 0x2, R12 ;  /* 0x00000002130c7825 */ /* 0x000fc800078e020c */
[----:B----4-:R-:W-:-:S05]  /*0be0*/  @P5 HADD2.F32 R14, -RZ, R14.H0_H0 ;  /* 0x2000000eff0e5230 */ /* 0x010fca0000004100 */
[----:B------:R0:W-:Y:S01]  /*0bf0*/  @P5 STS [R45+0x108], R14 ;  /* 0x0001080e2d005388 */ /* 0x0001e20000000800 */
[C---:B------:R-:W-:Y:S01]  /*0c00*/  ISETP.GE.AND P5, PT, R15.reuse, UR5, PT ;  /* 0x000000050f007c0c */ /* 0x040fe2000bfa6270 */
[----:B---3--:R-:W-:Y:S01]  /*0c10*/  @P0 HADD2.F32 R20, -RZ, R21.H0_H0 ;  /* 0x20000015ff140230 */ /* 0x008fe20000004100 */
[----:B------:R-:W-:Y:S01]  /*0c20*/  IADD3 R15, PT, PT, R15, 0x3, RZ ;  /* 0x000000030f0f7810 */ /* 0x000fe20007ffe0ff */
[----:B-----5:R-:W-:-:S03]  /*0c30*/  @P2 HADD2.F32 R18, -RZ, R18.H0_H0 ;  /* 0x20000012ff122230 */ /* 0x020fc60000004100 */
[----:B------:R-:W-:Y:S01]  /*0c40*/  @P0 STS [R45+0x204], R20 ;  /* 0x000204142d000388 */ /* 0x000fe20000000800 */
[----:B------:R-:W-:Y:S01]  /*0c50*/  ISETP.LT.AND P0, PT, R43, UR7, !P5 ;  /* 0x000000072b007c0c */ /* 0x000fe2000ef01270 */
[----:B------:R-:W-:Y:S02]  /*0c60*/  @P3 HADD2.F32 R16, -RZ, R16.H0_H0 ;  /* 0x20000010ff103230 */ /* 0x000fe40000004100 */
[----:B------:R1:W-:Y:S01]  /*0c70*/  @P2 STS [R45+0x200], R18 ;  /* 0x000200122d002388 */ /* 0x0003e20000000800 */
[----:B------:R-:W-:Y:S01]  /*0c80*/  ISETP.LT.AND P2, PT, R42, UR7, !P5 ;  /* 0x000000072a007c0c */ /* 0x000fe2000ef41270 */
[----:B0-----:R-:W-:Y:S02]  /*0c90*/  @P4 HADD2.F32 R14, -RZ, R23.H0_H0 ;  /* 0x20000017ff0e4230 */ /* 0x001fe40000004100 */
[----:B------:R0:W-:Y:S01]  /*0ca0*/  @P3 STS [R45+0x10c], R16 ;  /* 0x00010c102d003388 */ /* 0x0001e20000000800 */
[----:B------:R-:W-:Y:S01]  /*0cb0*/  ISETP.GE.AND P3, PT, R15, UR5, PT ;  /* 0x000000050f007c0c */ /* 0x000fe2000bf66270 */
[----:B--2---:R-:W-:-:S02]  /*0cc0*/  @P1 HADD2.F32 R22, -RZ, R27.H0_H0 ;  /* 0x2000001bff161230 */ /* 0x004fc40000004100 */
[----:B------:R2:W-:Y:S01]  /*0cd0*/  @P4 STS [R45+0x208], R14 ;  /* 0x0002080e2d004388 */ /* 0x0005e20000000800 */
[----:B------:R-:W-:-:S03]  /*0ce0*/  ISETP.LT.AND P4, PT, R40, UR7, !P3 ;  /* 0x0000000728007c0c */ /* 0x000fc6000df81270 */
[----:B------:R-:W-:Y:S01]  /*0cf0*/  @P1 STS [R45+0x20c], R22 ;  /* 0x00020c162d001388 */ /* 0x000fe20000000800 */
[----:B------:R-:W-:Y:S01]  /*0d00*/  ISETP.LT.AND P1, PT, R42, UR7, !P3 ;  /* 0x000000072a007c0c */ /* 0x000fe2000df21270 */
[----:B------:R-:W-:Y:S01]  /*0d10*/  @!P6 HADD2.F32 R8, -RZ, R3.H0_H0 ;  /* 0x20000003ff08e230 */ /* 0x000fe20000004100 */
[C---:B------:R-:W-:Y:S01]  /*0d20*/  ISETP.LT.AND P6, PT, R0.reuse, UR7, !P3 ;  /* 0x0000000700007c0c */ /* 0x040fe2000dfc1270 */
[----:B------:R-:W2:Y:S01]  /*0d30*/  @P2 LDG.E.U16 R9, desc[UR8][R10.64+0x2] ;  /* 0x000002080a092981 */ /* 0x000ea2000c1e1500 */
[----:B------:R-:W-:Y:S02]  /*0d40*/  ISETP.LT.AND P5, PT, R0, UR7, !P5 ;  /* 0x0000000700007c0c */ /* 0x000fe4000efa1270 */
[----:B------:R-:W-:Y:S01]  /*0d50*/  ISETP.LT.AND P3, PT, R43, UR7, !P3 ;  /* 0x000000072b007c0c */ /* 0x000fe2000df61270 */
[----:B------:R-:W0:Y:S04]  /*0d60*/  @P0 LDG.E.U16 R0, desc[UR8][R10.64+0x4] ;  /* 0x000004080a000981 */ /* 0x000e28000c1e1500 */
[----:B------:R-:W3:Y:S04]  /*0d70*/  @P4 LDG.E.U16 R15, desc[UR8][R12.64] ;  /* 0x000000080c0f4981 */ /* 0x000ee8000c1e1500 */
[----:B------:R-:W4:Y:S04]  /*0d80*/  @P1 LDG.E.U16 R17, desc[UR8][R12.64+0x2] ;  /* 0x000002080c111981 */ /* 0x000f28000c1e1500 */
[----:B------:R-:W5:Y:S04]  /*0d90*/  @P5 LDG.E.U16 R3, desc[UR8][R10.64+0x6] ;  /* 0x000006080a035981 */ /* 0x000f68000c1e1500 */
[----:B-1----:R-:W5:Y:S04]  /*0da0*/  @P3 LDG.E.U16 R18, desc[UR8][R12.64+0x4] ;  /* 0x000004080c123981 */ /* 0x002f68000c1e1500 */
[----:B------:R3:W5:Y:S01]  /*0db0*/  @P6 LDG.E.U16 R19, desc[UR8][R12.64+0x6] ;  /* 0x000006080c136981 */ /* 0x000762000c1e1500 */
[----:B------:R-:W1:Y:S03]  /*0dc0*/  S2UR UR7, SR_CgaCtaId ;  /* 0x00000000000779c3 */ /* 0x000e660000008800 */
[----:B------:R-:W-:Y:S04]  /*0dd0*/  @!P2 STS [R45+0x4], RZ ;  /* 0x000004ff2d00a388 */ /* 0x000fe80000000800 */
[----:B------:R4:W-:Y:S04]  /*0de0*/  STS [R45], R8 ;  /* 0x000000082d007388 */ /* 0x0009e80000000800 */
[----:B------:R-:W-:Y:S04]  /*0df0*/  @!P0 STS [R45+0x8], RZ ;  /* 0x000008ff2d008388 */ /* 0x000fe80000000800 */
[----:B------:R-:W-:Y:S04]  /*0e00*/  @!P5 STS [R45+0xc], RZ ;  /* 0x00000cff2d00d388 */ /* 0x000fe80000000800 */
[----:B------:R-:W-:Y:S04]  /*0e10*/  @!P4 STS [R45+0x300], RZ ;  /* 0x000300ff2d00c388 */ /* 0x000fe80000000800 */
[----:B------:R-:W-:Y:S04]  /*0e20*/  @!P1 STS [R45+0x304], RZ ;  /* 0x000304ff2d009388 */ /* 0x000fe80000000800 */
[----:B------:R-:W-:Y:S04]  /*0e30*/  @!P3 STS [R45+0x308], RZ ;  /* 0x000308ff2d00b388 */ /* 0x000fe80000000800 */
[----:B------:R-:W-:Y:S01]  /*0e40*/  @!P6 STS [R45+0x30c], RZ ;  /* 0x00030cff2d00e388 */ /* 0x000fe20000000800 */
[----:B------:R-:W-:-:S02]  /*0e50*/  UMOV UR6, 0x400 ;  /* 0x0000040000067882 */ /* 0x000fc40000000000 */
[----:B------:R-:W-:-:S04]  /*0e60*/  UIADD3 UR6, UPT, UPT, UR6, 0x4000, URZ ;  /* 0x0000400006067890 */ /* 0x000fc8000fffe0ff */
[----:B-1----:R-:W-:Y:S01]  /*0e70*/  ULEA UR6, UR7, UR6, 0x18 ;  /* 0x0000000607067291 */ /* 0x002fe2000f8ec0ff */
[----:B0-----:R-:W-:Y:S02]  /*0e80*/  @P0 HADD2.F32 R16, -RZ, R0.H0_H0 ;  /* 0x20000000ff100230 */ /* 0x001fe40000004100 */
[----:B------:R-:W0:Y:S01]  /*0e90*/  S2R R0, SR_TID.X ;  /* 0x0000000000007919 */ /* 0x000e220000002100 */
[----:B--2---:R-:W-:Y:S02]  /*0ea0*/  @P2 HADD2.F32 R14, -RZ, R9.H0_H0 ;  /* 0x20000009ff0e2230 */ /* 0x004fe40000004100 */
[----:B---3--:R-:W-:-:S03]  /*0eb0*/  @P4 HADD2.F32 R12, -RZ, R15.H0_H0 ;  /* 0x2000000fff0c4230 */ /* 0x008fc60000004100 */
[----:B------:R1:W-:Y:S01]  /*0ec0*/  @P2 STS [R45+0x4], R14 ;  /* 0x0000040e2d002388 */ /* 0x0003e20000000800 */
[----:B----4-:R-:W-:Y:S02]  /*0ed0*/  @P1 HADD2.F32 R8, -RZ, R17.H0_H0 ;  /* 0x20000011ff081230 */ /* 0x010fe40000004100 */
[----:B-----5:R-:W-:Y:S02]  /*0ee0*/  @P5 HADD2.F32 R10, -RZ, R3.H0_H0 ;  /* 0x20000003ff0a5230 */ /* 0x020fe40000004100 */
[----:B------:R-:W-:Y:S02]  /*0ef0*/  @P3 HADD2.F32 R18, -RZ, R18.H0_H0 ;  /* 0x20000012ff123230 */ /* 0x000fe40000004100 */
[----:B-1----:R-:W-:Y:S01]  /*0f00*/  @P6 HADD2.F32 R14, -RZ, R19.H0_H0 ;  /* 0x20000013ff0e6230 */ /* 0x002fe20000004100 */
[----:B------:R1:W-:Y:S04]  /*0f10*/  @P0 STS [R45+0x8], R16 ;  /* 0x000008102d000388 */ /* 0x0003e80000000800 */
[----:B------:R1:W-:Y:S04]  /*0f20*/  @P5 STS [R45+0xc], R10 ;  /* 0x00000c0a2d005388 */ /* 0x0003e80000000800 */
[----:B------:R1:W-:Y:S04]  /*0f30*/  @P4 STS [R45+0x300], R12 ;  /* 0x0003000c2d004388 */ /* 0x0003e80000000800 */
[----:B------:R1:W-:Y:S04]  /*0f40*/  @P1 STS [R45+0x304], R8 ;  /* 0x000304082d001388 */ /* 0x0003e80000000800 */
[----:B------:R1:W-:Y:S04]  /*0f50*/  @P3 STS [R45+0x308], R18 ;  /* 0x000308122d003388 */ /* 0x0003e80000000800 */
[----:B------:R1:W-:Y:S01]  /*0f60*/  @P6 STS [R45+0x30c], R14 ;  /* 0x00030c0e2d006388 */ /* 0x0003e20000000800 */
[----:B0-----:R-:W-:Y:S01]  /*0f70*/  LEA R3, R0, UR6, 0x4 ;  /* 0x0000000600037c11 */ /* 0x001fe2000f8e20ff */
[----:B------:R-:W-:-:S03]  /*0f80*/  UMOV UR6, 0x200 ;  /* 0x0000020000067882 */ /* 0x000fc60000000000 */
[----:B------:R-:W-:Y:S01]  /*0f90*/  IADD3 R3, PT, PT, R3, 0x200, RZ ;  /* 0x0000020003037810 */ /* 0x000fe20007ffe0ff */
[----:B------:R-:W-:Y:S06]  /*0fa0*/  BAR.SYNC.DEFER_BLOCKING 0x0 ;  /* 0x0000000000007b1d */ /* 0x000fec0000010000 */
.L_x_1:
[----:B-1----:R-:W-:Y:S04]  /*0fb0*/  LDS.128 R8, [R41+UR6+-0x200] ;  /* 0xfffe000629087984 */ /* 0x002fe80008000c00 */
[----:B------:R-:W0:Y:S04]  /*0fc0*/  LDS.128 R12, [R3+-0x200] ;  /* 0xfffe0000030c7984 */ /* 0x000e280000000c00 */
[----:B------:R-:W1:Y:S04]  /*0fd0*/  LDS.128 R16, [R3+-0x100] ;  /* 0xffff000003107984 */ /* 0x000e680000000c00 */
[----:B------:R-:W2:Y:S01]  /*0fe0*/  LDS.128 R20, [R41+UR6+-0x100] ;  /* 0xffff000629147984 */ /* 0x000ea20008000c00 */
[C---:B0-----:R-:W-:Y:S01]  /*0ff0*/  FFMA R28, R8.reuse, R13, R26 ;  /* 0x0000000d081c7223 */ /* 0x041fe2000000001a */
[C---:B------:R-:W-:Y:S01]  /*1000*/  FFMA R49, R8.reuse, R12, R29 ;  /* 0x0000000c08317223 */ /* 0x040fe2000000001d */
[C---:B------:R-:W-:Y:S01]  /*1010*/  FFMA R53, R8.reuse, R14, R25 ;  /* 0x0000000e08357223 */ /* 0x040fe20000000019 */
[----:B------:R-:W-:Y:S01]  /*1020*/  FFMA R8, R8, R15, R24 ;  /* 0x0000000f08087223 */ /* 0x000fe20000000018 */
[C---:B-1----:R-:W-:Y:S01]  /*1030*/  FFMA R51, R9.reuse, R17, R28 ;  /* 0x0000001109337223 */ /* 0x042fe2000000001c */
[----:B------:R-:W0:Y:S01]  /*1040*/  LDS.128 R24, [R41+UR6] ;  /* 0x0000000629187984 */ /* 0x000e220008000c00 */
[----:B------:R-:W-:Y:S01]  /*1050*/  FFMA R49, R16, R9, R49 ;  /* 0x0000000910317223 */ /* 0x000fe20000000031 */
[C---:B------:R-:W-:Y:S01]  /*1060*/  FFMA R53, R9.reuse, R18, R53 ;  /* 0x0000001209357223 */ /* 0x040fe20000000035 */
[----:B------:R-:W-:Y:S01]  /*1070*/  FFMA R8, R9, R19, R8 ;  /* 0x0000001309087223 */ /* 0x000fe20000000008 */
[----:B------:R-:W1:Y:S01]  /*1080*/  LDS.128 R28, [R41+UR6+0x100] ;  /* 0x00010006291c7984 */ /* 0x000e620008000c00 */
[----:B--2---:R-:W-:Y:S01]  /*1090*/  FFMA R9, R12, R20, R46 ;  /* 0x000000140c097223 */ /* 0x004fe2000000002e */
[C---:B------:R-:W-:Y:S01]  /*10a0*/  FFMA R48, R20.reuse, R13, R48 ;  /* 0x0000000d14307223 */ /* 0x040fe20000000030 */
[C---:B------:R-:W-:Y:S01]  /*10b0*/  FFMA R39, R20.reuse, R14, R50 ;  /* 0x0000000e14277223 */ /* 0x040fe20000000032 */
[----:B------:R-:W-:Y:S01]  /*10c0*/  FFMA R52, R20, R15, R52 ;  /* 0x0000000f14347223 */ /* 0x000fe20000000034 */
[-C--:B------:R-:W-:Y:S01]  /*10d0*/  FFMA R46, R16, R21.reuse, R9 ;  /* 0x00000015102e7223 */ /* 0x080fe20000000009 */
[-C--:B------:R-:W-:Y:S01]  /*10e0*/  FFMA R20, R17, R21.reuse, R48 ;  /* 0x0000001511147223 */ /* 0x080fe20000000030 */
[-C--:B------:R-:W-:Y:S01]  /*10f0*/  FFMA R9, R18, R21.reuse, R39 ;  /* 0x0000001512097223 */ /* 0x080fe20000000027 */
[----:B------:R-:W-:Y:S01]  /*1100*/  FFMA R48, R19, R21, R52 ;  /* 0x0000001513307223 */ /* 0x000fe20000000034 */
[----:B------:R-:W-:-:S04]  /*1110*/  UIADD3 UR6, UPT, UPT, UR6, 0x10, URZ ;  /* 0x0000001006067890 */ /* 0x000fc8000fffe0ff */
[----:B------:R-:W-:Y:S01]  /*1120*/  UISETP.NE.AND UP0, UPT, UR6, 0x300, UPT ;  /* 0x000003000600788c */ /* 0x000fe2000bf05270 */
[----:B0-----:R-:W-:Y:S01]  /*1130*/  FFMA R21, R12, R24, R35 ;  /* 0x000000180c157223 */ /* 0x001fe20000000023 */
[C---:B------:R-:W-:Y:S01]  /*1140*/  FFMA R38, R24.reuse, R13, R33 ;  /* 0x0000000d18267223 */ /* 0x040fe20000000021 */
[C---:B------:R-:W-:Y:S01]  /*1150*/  FFMA R39, R24.reuse, R14, R32 ;  /* 0x0000000e18277223 */ /* 0x040fe20000000020 */
[----:B------:R-:W-:Y:S01]  /*1160*/  FFMA R24, R24, R15, R34 ;  /* 0x0000000f18187223 */ /* 0x000fe20000000022 */
[----:B-1----:R-:W-:Y:S01]  /*1170*/  FFMA R12, R12, R28, R36 ;  /* 0x0000001c0c0c7223 */ /* 0x002fe20000000024 */
[----:B------:R-:W-:Y:S01]  /*1180*/  FFMA R36, R28, R13, R37 ;  /* 0x0000000d1c247223 */ /* 0x000fe20000000025 */
[----:B------:R-:W0:Y:S01]  /*1190*/  LDS.128 R32, [R3] ;  /* 0x0000000003207984 */ /* 0x000e220000000c00 */
[-C--:B------:R-:W-:Y:S01]  /*11a0*/  FFMA R21, R16, R25.reuse, R21 ;  /* 0x0000001910157223 */ /* 0x080fe20000000015 */
[-C--:B------:R-:W-:Y:S01]  /*11b0*/  FFMA R50, R17, R25.reuse, R38 ;  /* 0x0000001911327223 */ /* 0x080fe20000000026 */
[-C--:B------:R-:W-:Y:S01]  /*11c0*/  FFMA R13, R18, R25.reuse, R39 ;  /* 0x00000019120d7223 */ /* 0x080fe20000000027 */
[----:B------:R-:W-:Y:S01]  /*11d0*/  FFMA R24, R19, R25, R24 ;  /* 0x0000001913187223 */ /* 0x000fe20000000018 */
[-C--:B------:R-:W-:Y:S01]  /*11e0*/  FFMA R25, R16, R29.reuse, R12 ;  /* 0x0000001d10197223 */ /* 0x080fe2000000000c */
[----:B------:R-:W-:Y:S01]  /*11f0*/  FFMA R12, R17, R29, R36 ;  /* 0x0000001d110c7223 */ /* 0x000fe20000000024 */
[C---:B------:R-:W-:Y:S01]  /*1200*/  FFMA R47, R28.reuse, R14, R47 ;  /* 0x0000000e1c2f7223 */ /* 0x040fe2000000002f */
[----:B------:R1:W2:Y:S01]  /*1210*/  LDS.128 R36, [R3+0x100] ;  /* 0x0001000003247984 */ /* 0x0002a20000000c00 */
[----:B------:R-:W-:-:S02]  /*1220*/  FFMA R4, R28, R15, R4 ;  /* 0x0000000f1c047223 */ /* 0x000fc40000000004 */
[-C--:B------:R-:W-:Y:S02]  /*1230*/  FFMA R15, R18, R29.reuse, R47 ;  /* 0x0000001d120f7223 */ /* 0x080fe4000000002f */
[----:B------:R-:W-:Y:S01]  /*1240*/  FFMA R4, R19, R29, R4 ;  /* 0x0000001d13047223 */ /* 0x000fe20000000004 */
[----:B-1----:R-:W-:Y:S01]  /*1250*/  IADD3 R3, PT, PT, R3, 0x400, RZ ;  /* 0x0000040003037810 */ /* 0x002fe20007ffe0ff */
[----:B0-----:R-:W-:Y:S01]  /*1260*/  FFMA R49, R32, R10, R49 ;  /* 0x0000000a20317223 */ /* 0x001fe20000000031 */
[C---:B------:R-:W-:Y:S01]  /*1270*/  FFMA R14, R10.reuse, R33, R51 ;  /* 0x000000210a0e7223 */ /* 0x040fe20000000033 */
[C---:B------:R-:W-:Y:S01]  /*1280*/  FFMA R53, R10.reuse, R34, R53 ;  /* 0x000000220a357223 */ /* 0x040fe20000000035 */
[----:B------:R-:W-:Y:S01]  /*1290*/  FFMA R8, R10, R35, R8 ;  /* 0x000000230a087223 */ /* 0x000fe20000000008 */
[-C--:B------:R-:W-:Y:S01]  /*12a0*/  FFMA R17, R32, R22.reuse, R46 ;  /* 0x0000001620117223 */ /* 0x080fe2000000002e */
[CC--:B------:R-:W-:Y:S01]  /*12b0*/  FFMA R20, R33.reuse, R22.reuse, R20 ;  /* 0x0000001621147223 */ /* 0x0c0fe20000000014 */
[----:B------:R-:W-:Y:S01]  /*12c0*/  FFMA R9, R34, R22, R9 ;  /* 0x0000001622097223 */ /* 0x000fe20000000009 */
[-C--:B------:R-:W-:Y:S01]  /*12d0*/  FFMA R21, R32, R26.reuse, R21 ;  /* 0x0000001a20157223 */ /* 0x080fe20000000015 */
[----:B------:R-:W-:Y:S01]  /*12e0*/  FFMA R10, R33, R26, R50 ;  /* 0x0000001a210a7223 */ /* 0x000fe20000000032 */
[C---:B------:R-:W-:Y:S01]  /*12f0*/  FFMA R22, R35.reuse, R22, R48 ;  /* 0x0000001623167223 */ /* 0x040fe20000000030 */
[-C--:B------:R-:W-:Y:S01]  /*1300*/  FFMA R13, R34, R26.reuse, R13 ;  /* 0x0000001a220d7223 */ /* 0x080fe2000000000d */
[----:B------:R-:W-:Y:S01]  /*1310*/  FFMA R16, R35, R26, R24 ;  /* 0x0000001a23107223 */ /* 0x000fe20000000018 */
[-C--:B------:R-:W-:Y:S01]  /*1320*/  FFMA R19, R32, R30.reuse, R25 ;  /* 0x0000001e20137223 */ /* 0x080fe20000000019 */
[-C--:B------:R-:W-:Y:S01]  /*1330*/  FFMA R12, R33, R30.reuse, R12 ;  /* 0x0000001e210c7223 */ /* 0x080fe2000000000c */
[-C--:B------:R-:W-:Y:S01]  /*1340*/  FFMA R15, R34, R30.reuse, R15 ;  /* 0x0000001e220f7223 */ /* 0x080fe2000000000f */
[----:B------:R-:W-:Y:S01]  /*1350*/  FFMA R4, R35, R30, R4 ;  /* 0x0000001e23047223 */ /* 0x000fe20000000004 */
[C---:B--2---:R-:W-:Y:S01]  /*1360*/  FFMA R29, R36.reuse, R11, R49 ;  /* 0x0000000b241d7223 */ /* 0x044fe20000000031 */
[----:B------:R-:W-:Y:S01]  /*1370*/  FFMA R26, R11, R37, R14 ;  /* 0x000000250b1a7223 */ /* 0x000fe2000000000e */
[CC--:B------:R-:W-:Y:S01]  /*1380*/  FFMA R46, R36.reuse, R23.reuse, R17 ;  /* 0x00000017242e7223 */ /* 0x0c0fe20000000011 */
[C---:B------:R-:W-:Y:S01]  /*1390*/  FFMA R48, R37.reuse, R23, R20 ;  /* 0x0000001725307223 */ /* 0x040fe20000000014 */
[-C--:B------:R-:W-:Y:S01]  /*13a0*/  FFMA R35, R36, R27.reuse, R21 ;  /* 0x0000001b24237223 */ /* 0x080fe20000000015 */
[----:B------:R-:W-:Y:S01]  /*13b0*/  FFMA R33, R37, R27, R10 ;  /* 0x0000001b25217223 */ /* 0x000fe2000000000a */
[C---:B------:R-:W-:Y:S01]  /*13c0*/  FFMA R25, R11.reuse, R38, R53 ;  /* 0x000000260b197223 */ /* 0x040fe20000000035 */
[----:B------:R-:W-:Y:S01]  /*13d0*/  FFMA R24, R11, R39, R8 ;  /* 0x000000270b187223 */ /* 0x000fe20000000008 */
[CC--:B------:R-:W-:Y:S01]  /*13e0*/  FFMA R50, R38.reuse, R23.reuse, R9 ;  /* 0x0000001726327223 */ /* 0x0c0fe20000000009 */
[C---:B------:R-:W-:Y:S01]  /*13f0*/  FFMA R52, R39.reuse, R23, R22 ;  /* 0x0000001727347223 */ /* 0x040fe20000000016 */
[-C--:B------:R-:W-:Y:S01]  /*1400*/  FFMA R32, R38, R27.reuse, R13 ;  /* 0x0000001b26207223 */ /* 0x080fe2000000000d */
[----:B------:R-:W-:Y:S01]  /*1410*/  FFMA R34, R39, R27, R16 ;  /* 0x0000001b27227223 */ /* 0x000fe20000000010 */
[-C--:B------:R-:W-:Y:S01]  /*1420*/  FFMA R36, R36, R31.reuse, R19 ;  /* 0x0000001f24247223 */ /* 0x080fe20000000013 */
[-C--:B------:R-:W-:Y:S01]  /*1430*/  FFMA R37, R37, R31.reuse, R12 ;  /* 0x0000001f25257223 */ /* 0x080fe2000000000c */
[-C--:B------:R-:W-:Y:S01]  /*1440*/  FFMA R47, R38, R31.reuse, R15 ;  /* 0x0000001f262f7223 */ /* 0x080fe2000000000f */
[----:B------:R-:W-:Y:S01]  /*1450*/  FFMA R4, R39, R31, R4 ;  /* 0x0000001f27047223 */ /* 0x000fe20000000004 */
[----:B------:R-:W-:Y:S06]  /*1460*/  BRA.U UP0, `(.L_x_1) ;  /* 0xfffffff900d07547 */ /* 0x000fec000b83ffff */
[----:B------:R-:W-:Y:S01]  /*1470*/  BAR.SYNC.DEFER_BLOCKING 0x0 ;  /* 0x0000000000007b1d */ /* 0x000fe20000010000 */
[----:B------:R-:W-:Y:S02]  /*1480*/  UIADD3 UR5, UPT, UPT, UR5, 0x3f, URZ ;  /* 0x0000003f05057890 */ /* 0x000fe4000fffe0ff */
[----:B------:R-:W-:Y:S02]  /*1490*/  UIADD3 UR4, UPT, UPT, UR4, 0x1, URZ ;  /* 0x0000000104047890 */ /* 0x000fe4000fffe0ff */
[----:B------:R-:W-:-:S04]  /*14a0*/  USHF.R.U32.HI UR5, URZ, 0x6, UR5 ;  /* 0x00000006ff057899 */ /* 0x000fc80008011605 */
[----:B------:R-:W-:-:S09]  /*14b0*/  UISETP.NE.AND UP0, UPT, UR4, UR5, UPT ;  /* 0x000000050400728c */ /* 0x000fd2000bf05270 */
[----:B------:R-:W-:Y:S05]  /*14c0*/  BRA.U UP0, `(.L_x_2) ;  /* 0xffffffed00687547 */ /* 0x000fea000b83ffff */
.L_x_0:
[----:B------:R-:W0:Y:S01]  /*14d0*/  LDCU.64 UR4, c[0x0][0x398] ;  /* 0x00007300ff0477ac */ /* 0x000e220008000a00 */
[----:B------:R-:W1:Y:S01]  /*14e0*/  LDC.64 R2, c[0x0][0x390] ;  /* 0x0000e400ff027b82 */ /* 0x000e620000000a00 */
[----:B------:R-:W-:Y:S02]  /*14f0*/  SHF.L.U32 R15, R5, 0x2, RZ ;  /* 0x00000002050f7819 */ /* 0x000fe400000006ff */
[----:B------:R-:W-:Y:S02]  /*1500*/  SHF.L.U32 R0, R6, 0x2, RZ ;  /* 0x0000000206007819 */ /* 0x000fe400000006ff */
[C---:B------:R-:W-:Y:S02]  /*1510*/  IADD3 R6, PT, PT, R15.reuse, 0x1, RZ ;  /* 0x000000010f067810 */ /* 0x040fe40007ffe0ff */
[----:B0-----:R-:W-:Y:S01]  /*1520*/  ISETP.GE.AND P3, PT, R15, UR5, PT ;  /* 0x000000050f007c0c */ /* 0x001fe2000bf66270 */
[----:B------:R-:W-:Y:S01]  /*1530*/  IMAD R5, R0, UR5, R15 ;  /* 0x0000000500057c24 */ /* 0x000fe2000f8e020f */
[----:B------:R-:W-:-:S02]  /*1540*/  ISETP.GE.AND P0, PT, R6, UR5, PT ;  /* 0x0000000506007c0c */ /* 0x000fc4000bf06270 */
[C---:B------:R-:W-:Y:S02]  /*1550*/  ISETP.LT.AND P3, PT, R0.reuse, UR4, !P3 ;  /* 0x0000000400007c0c */ /* 0x040fe4000df61270 */
[----:B------:R-:W-:Y:S01]  /*1560*/  IADD3 R9, PT, PT, R15, 0x2, RZ ;  /* 0x000000020f097810 */ /* 0x000fe20007ffe0ff */
[----:B-1----:R-:W-:Y:S01]  /*1570*/  IMAD.WIDE R6, R5, 0x2, R2 ;  /* 0x0000000205067825 */ /* 0x002fe200078e0202 */
[----:B------:R-:W-:Y:S02]  /*1580*/  ISETP.GE.OR P5, PT, R0, UR4, P0 ;  /* 0x0000000400007c0c */ /* 0x000fe400087a6670 */
[----:B------:R-:W-:Y:S02]  /*1590*/  IADD3 R10, PT, PT, R15, 0x3, RZ ;  /* 0x000000030f0a7810 */ /* 0x000fe40007ffe0ff */
[----:B------:R-:W-:-:S05]  /*15a0*/  ISETP.GE.AND P2, PT, R9, UR5, PT ;  /* 0x0000000509007c0c */ /* 0x000fca000bf46270 */
[----:B------:R-:W2:Y:S01]  /*15b0*/  @P3 LDG.E.U16 R8, desc[UR8][R6.64] ;  /* 0x0000000806083981 */ /* 0x000ea2000c1e1500 */
[----:B------:R-:W-:Y:S01]  /*15c0*/  ISETP.GE.AND P1, PT, R10, UR5, PT ;  /* 0x000000050a007c0c */ /* 0x000fe2000bf26270 */
[----:B------:R-:W0:Y:S01]  /*15d0*/  @P3 LDC R12, c[0x0][0x3a4] ;  /* 0x0000e900ff0c3b82 */ /* 0x000e220000000800 */
[C---:B------:R-:W-:Y:S01]  /*15e0*/  ISETP.GE.OR P4, PT, R0.reuse, UR4, P2 ;  /* 0x0000000400007c0c */ /* 0x040fe20009786670 */
[----:B------:R-:W3:Y:S01]  /*15f0*/  @!P5 LDG.E.U16 R9, desc[UR8][R6.64+0x2] ;  /* 0x000002080609d981 */ /* 0x000ee2000c1e1500 */
[----:B------:R-:W-:-:S05]  /*1600*/  ISETP.GE.OR P6, PT, R0, UR4, P1 ;  /* 0x0000000400007c0c */ /* 0x000fca0008fc6670 */
[----:B------:R-:W1:Y:S06]  /*1610*/  @P3 LDC R13, c[0x0][0x3a8] ;  /* 0x0000ea00ff0d3b82 */ /* 0x000e6c0000000800 */
[----:B------:R-:W4:Y:S02]  /*1620*/  @!P4 LDG.E.U16 R10, desc[UR8][R6.64+0x4] ;  /* 0x00000408060ac981 */ /* 0x000f24000c1e1500 */
[----:B------:R-:W5:Y:S02]  /*1630*/  @!P5 LDC R17, c[0x0][0x3a4] ;  /* 0x0000e900ff11db82 */ /* 0x000f640000000800 */
[----:B------:R-:W4:Y:S06]  /*1640*/  @!P6 LDG.E.U16 R11, desc[UR8][R6.64+0x6] ;  /* 0x00000608060be981 */ /* 0x000f2c000c1e1500 */
[----:B------:R-:W3:Y:S01]  /*1650*/  @!P5 LDC R14, c[0x0][0x3a8] ;  /* 0x0000ea00ff0edb82 */ /* 0x000ee20000000800 */
[----:B0-----:R-:W-:-:S07]  /*1660*/  @P3 FMUL R29, R29, R12 ;  /* 0x0000000c1d1d3220 */ /* 0x001fce0000400000 */
[----:B------:R-:W0:Y:S08]  /*1670*/  @!P4 LDC R16, c[0x0][0x3a4] ;  /* 0x0000e900ff10cb82 */ /* 0x000e300000000800 */
[----:B------:R-:W1:Y:S08]  /*1680*/  @!P6 LDC R19, c[0x0][0x3a4] ;  /* 0x0000e900ff13eb82 */ /* 0x000e700000000800 */
[----:B------:R-:W4:Y:S01]  /*1690*/  @!P4 LDC R12, c[0x0][0x3a8] ;  /* 0x0000ea00ff0ccb82 */ /* 0x000f220000000800 */
[----:B-----5:R-:W-:Y:S01]  /*16a0*/  @!P5 FMUL R26, R26, R17 ;  /* 0x000000111a1ad220 */ /* 0x020fe20000400000 */
[----:B0-----:R-:W-:Y:S01]  /*16b0*/  @!P4 FMUL R25, R25, R16 ;  /* 0x000000101919c220 */ /* 0x001fe20000400000 */
[----:B-1----:R-:W-:Y:S01]  /*16c0*/  @!P6 FMUL R24, R24, R19 ;  /* 0x000000131818e220 */ /* 0x002fe20000400000 */
[----:B------:R-:W-:Y:S01]  /*16d0*/  IADD3 R5, PT, PT, R5, UR5, RZ ;  /* 0x0000000505057c10 */ /* 0x000fe2000fffe0ff */
[----:B--2---:R-:W-:-:S05]  /*16e0*/  @P3 HADD2.F32 R8, -RZ, R8.H0_H0 ;  /* 0x20000008ff083230 */ /* 0x004fca0000004100 */
[----:B------:R-:W-:Y:S02]  /*16f0*/  @P3 FFMA R8, R8, R13, R29 ;  /* 0x0000000d08083223 */ /* 0x000fe4000000001d */
[----:B------:R-:W0:Y:S01]  /*1700*/  @!P6 LDC R13, c[0x0][0x3a8] ;  /* 0x0000ea00ff0deb82 */ /* 0x000e220000000800 */
[----:B---3--:R-:W-:Y:S02]  /*1710*/  @!P5 HADD2.F32 R9, -RZ, R9.H0_H0 ;  /* 0x20000009ff09d230 */ /* 0x008fe40000004100 */
[----:B------:R-:W-:-:S03]  /*1720*/  @P3 F2FP.F16.F32.PACK_AB R8, RZ, R8 ;  /* 0x00000008ff08323e */ /* 0x000fc600000000ff */
[----:B------:R-:W-:Y:S01]  /*1730*/  @!P5 FFMA R9, R9, R14, R26 ;  /* 0x0000000e0909d223 */ /* 0x000fe2000000001a */
[----:B----4-:R-:W-:Y:S01]  /*1740*/  @!P4 HADD2.F32 R10, -RZ, R10.H0_H0 ;  /* 0x2000000aff0ac230 */ /* 0x010fe20000004100 */
[----:B------:R-:W-:Y:S03]  /*1750*/  @P3 STG.E.U16 desc[UR8][R6.64], R8 ;  /* 0x0000000806003986 */ /* 0x000fe6000c101508 */
[----:B------:R-:W-:Y:S01]  /*1760*/  @!P5 F2FP.F16.F32.PACK_AB R9, RZ, R9 ;  /* 0x00000009ff09d23e */ /* 0x000fe200000000ff */
[----:B------:R-:W-:Y:S02]  /*1770*/  @!P6 HADD2.F32 R11, -RZ, R11.H0_H0 ;  /* 0x2000000bff0be230 */ /* 0x000fe40000004100 */
[----:B------:R-:W-:Y:S01]  /*1780*/  @!P4 FFMA R10, R10, R12, R25 ;  /* 0x0000000c0a0ac223 */ /* 0x000fe20000000019 */
[----:B------:R-:W-:Y:S02]  /*1790*/  ISETP.GE.AND P3, PT, R15, UR5, PT ;  /* 0x000000050f007c0c */ /* 0x000fe4000bf66270 */
[----:B------:R-:W-:Y:S01]  /*17a0*/  IADD3 R12, PT, PT, R0, 0x1, RZ ;  /* 0x00000001000c7810 */ /* 0x000fe20007ffe0ff */
[----:B------:R1:W-:Y:S03]  /*17b0*/  @!P5 STG.E.U16 desc[UR8][R6.64+0x2], R9 ;  /* 0x000002090600d986 */ /* 0x0003e6000c101508 */
[----:B------:R-:W-:Y:S01]  /*17c0*/  ISETP.GE.OR P5, PT, R12, UR4, P3 ;  /* 0x000000040c007c0c */ /* 0x000fe20009fa6670 */
[----:B0-----:R-:W-:Y:S01]  /*17d0*/  @!P6 FFMA R11, R11, R13, R24 ;  /* 0x0000000d0b0be223 */ /* 0x001fe20000000018 */
[----:B------:R-:W-:-:S04]  /*17e0*/  @!P4 F2FP.F16.F32.PACK_AB R10, RZ, R10 ;  /* 0x0000000aff0ac23e */ /* 0x000fc800000000ff */
[----:B------:R-:W-:Y:S01]  /*17f0*/  @!P6 F2FP.F16.F32.PACK_AB R11, RZ, R11 ;  /* 0x0000000bff0be23e */ /* 0x000fe200000000ff */
[----:B-1----:R-:W-:Y:S01]  /*1800*/  IMAD.WIDE R8, R5, 0x2, R2 ;  /* 0x0000000205087825 */ /* 0x002fe200078e0202 */
[----:B------:R-:W-:Y:S02]  /*1810*/  PRMT R14, R10, 0x7610, R14 ;  /* 0x000076100a0e7816 */ /* 0x000fe4000000000e */
[----:B------:R-:W-:-:S03]  /*1820*/  PRMT R15, R11, 0x7610, R15 ;  /* 0x000076100b0f7816 */ /* 0x000fc6000000000f */
[----:B------:R-:W0:Y:S01]  /*1830*/  @!P5 LDC R13, c[0x0][0x3a8] ;  /* 0x0000ea00ff0ddb82 */ /* 0x000e220000000800 */
[----:B------:R-:W-:Y:S04]  /*1840*/  @!P4 STG.E.U16 desc[UR8][R6.64+0x4], R14 ;  /* 0x0000040e0600c986 */ /* 0x000fe8000c101508 */
[----:B------:R1:W-:Y:S03]  /*1850*/  @!P6 STG.E.U16 desc[UR8][R6.64+0x6], R15 ;  /* 0x0000060f0600e986 */ /* 0x0003e6000c101508 */
[----:B------:R-:W2:Y:S01]  /*1860*/  @!P5 LDC R11, c[0x0][0x3a4] ;  /* 0x0000e900ff0bdb82 */ /* 0x000ea20000000800 */
[----:B------:R-:W3:Y:S01]  /*1870*/  @!P5 LDG.E.U16 R10, desc[UR8][R8.64] ;  /* 0x00000008080ad981 */ /* 0x000ee2000c1e1500 */
[----:B------:R-:W-:-:S02]  /*1880*/  ISETP.GE.OR P6, PT, R12, UR4, P0 ;  /* 0x000000040c007c0c */ /* 0x000fc400087c6670 */
[----:B------:R-:W-:-:S11]  /*1890*/  ISETP.GE.OR P4, PT, R12, UR4, P2 ;  /* 0x000000040c007c0c */ /* 0x000fd60009786670 */
[----:B-1----:R-:W4:Y:S01]  /*18a0*/  @!P6 LDG.E.U16 R6, desc[UR8][R8.64+0x2] ;  /* 0x000002080806e981 */ /* 0x002f22000c1e1500 */
[----:B------:R-:W1:Y:S01]  /*18b0*/  @!P6 LDC R7, c[0x0][0x3a4] ;  /* 0x0000e900ff07eb82 */ /* 0x000e620000000800 */
[----:B--2---:R-:W-:-:S07]  /*18c0*/  @!P5 FMUL R11, R46, R11 ;  /* 0x0000000b2e0bd220 */ /* 0x004fce0000400000 */
[----:B------:R-:W2:Y:S01]  /*18d0*/  @!P4 LDC R14, c[0x0][0x3a8] ;  /* 0x0000ea00ff0ecb82 */ /* 0x000ea20000000800 */
[----:B---3--:R-:W-:-:S05]  /*18e0*/  @!P5 HADD2.F32 R10, -RZ, R10.H0_H0 ;  /* 0x2000000aff0ad230 */ /* 0x008fca0000004100 */
[----:B0-----:R-:W-:Y:S02]  /*18f0*/  @!P5 FFMA R10, R10, R13, R11 ;  /* 0x0000000d0a0ad223 */ /* 0x001fe4000000000b */
[----:B------:R-:W0:Y:S03]  /*1900*/  @!P4 LDC R13, c[0x0][0x3a4] ;  /* 0x0000e900ff0dcb82 */ /* 0x000e260000000800 */
[----:B------:R-:W-:-:S04]  /*1910*/  @!P5 F2FP.F16.F32.PACK_AB R10, RZ, R10 ;  /* 0x0000000aff0ad23e */ /* 0x000fc800000000ff */
[----:B------:R-:W-:Y:S02]  /*1920*/  PRMT R17, R10, 0x7610, R17 ;  /* 0x000076100a117816 */ /* 0x000fe40000000011 */
[----:B------:R-:W3:Y:S04]  /*1930*/  @!P4 LDG.E.U16 R10, desc[UR8][R8.64+0x4] ;  /* 0x00000408080ac981 */ /* 0x000ee8000c1e1500 */
[----:B------:R-:W-:Y:S01]  /*1940*/  @!P5 STG.E.U16 desc[UR8][R8.64], R17 ;  /* 0x000000110800d986 */ /* 0x000fe2000c101508 */
[----:B------:R-:W-:Y:S02]  /*1950*/  ISETP.GE.OR P5, PT, R12, UR4, P1 ;  /* 0x000000040c007c0c */ /* 0x000fe40008fa6670 */
[----:B------:R-:W5:Y:S11]  /*1960*/  @!P6 LDC R12, c[0x0][0x3a8] ;  /* 0x0000ea00ff0ceb82 */ /* 0x000f760000000800 */
[----:B------:R-:W2:Y:S01]  /*1970*/  @!P5 LDG.E.U16 R11, desc[UR8][R8.64+0x6] ;  /* 0x00000608080bd981 */ /* 0x000ea2000c1e1500 */
[----:B------:R-:W0:Y:S01]  /*1980*/  @!P5 LDC R15, c[0x0][0x3a4] ;  /* 0x0000e900ff0fdb82 */ /* 0x000e220000000800 */
[----:B----4-:R-:W-:-:S07]  /*1990*/  @!P6 HADD2.F32 R6, -RZ, R6.H0_H0 ;  /* 0x20000006ff06e230 */ /* 0x010fce0000004100 */
[----:B------:R-:W4:Y:S01]  /*19a0*/  @!P5 LDC R16, c[0x0][0x3a8] ;  /* 0x0000ea00ff10db82 */ /* 0x000f220000000800 */
[----:B-1----:R-:W-:-:S04]  /*19b0*/  @!P6 FMUL R7, R48, R7 ;  /* 0x000000073007e220 */ /* 0x002fc80000400000 */
[----:B-----5:R-:W-:Y:S01]  /*19c0*/  @!P6 FFMA R6, R6, R12, R7 ;  /* 0x0000000c0606e223 */ /* 0x020fe20000000007 */
[----:B0-----:R-:W-:-:S04]  /*19d0*/  @!P4 FMUL R7, R50, R13 ;  /* 0x0000000d3207c220 */ /* 0x001fc80000400000 */
[----:B------:R-:W-:-:S04]  /*19e0*/  @!P6 F2FP.F16.F32.PACK_AB R6, RZ, R6 ;  /* 0x00000006ff06e23e */ /* 0x000fc800000000ff */
[----:B------:R-:W-:Y:S01]  /*19f0*/  PRMT R12, R6, 0x7610, R12 ;  /* 0x00007610060c7816 */ /* 0x000fe2000000000c */
[----:B------:R-:W-:Y:S01]  /*1a00*/  @!P5 FMUL R52, R52, R15 ;  /* 0x0000000f3434d220 */ /* 0x000fe20000400000 */
[----:B------:R-:W-:-:S03]  /*1a10*/  IADD3 R15, PT, PT, R0, 0x2, RZ ;  /* 0x00000002000f7810 */ /* 0x000fc60007ffe0ff */
[----:B------:R0:W-:Y:S01]  /*1a20*/  @!P6 STG.E.U16 desc[UR8][R8.64+0x2], R12 ;  /* 0x0000020c0800e986 */ /* 0x0001e2000c101508 */
[----:B------:R-:W-:Y:S02]  /*1a30*/  ISETP.GE.OR P6, PT, R15, UR4, P3 ;  /* 0x000000040f007c0c */ /* 0x000fe40009fc6670 */
[----:B------:R-:W-:-:S11]  /*1a40*/  IADD3 R5, PT, PT, R5, UR5, RZ ;  /* 0x0000000505057c10 */ /* 0x000fd6000fffe0ff */
[----:B0-----:R-:W0:Y:S01]  /*1a50*/  @!P6 LDC R12, c[0x0][0x3a4] ;  /* 0x0000e900ff0ceb82 */ /* 0x001e220000000800 */
[----:B---3--:R-:W-:-:S05]  /*1a60*/  @!P4 HADD2.F32 R10, -RZ, R10.H0_H0 ;  /* 0x2000000aff0ac230 */ /* 0x008fca0000004100 */
[----:B--2---:R-:W-:Y:S01]  /*1a70*/  @!P4 FFMA R7, R10, R14, R7 ;  /* 0x0000000e0a07c223 */ /* 0x004fe20000000007 */
[----:B------:R-:W-:-:S05]  /*1a80*/  @!P5 HADD2.F32 R11, -RZ, R11.H0_H0 ;  /* 0x2000000bff0bd230 */ /* 0x000fca0000004100 */
[----:B----4-:R-:W-:Y:S01]  /*1a90*/  @!P5 FFMA R11, R11, R16, R52 ;  /* 0x000000100b0bd223 */ /* 0x010fe20000000034 */
[----:B------:R-:W-:-:S04]  /*1aa0*/  @!P4 F2FP.F16.F32.PACK_AB R7, RZ, R7 ;  /* 0x00000007ff07c23e */ /* 0x000fc800000000ff */
[----:B------:R-:W-:Y:S02]  /*1ab0*/  @!P5 F2FP.F16.F32.PACK_AB R11, RZ, R11 ;  /* 0x0000000bff0bd23e */ /* 0x000fe400000000ff */
[----:B------:R-:W-:Y:S01]  /*1ac0*/  PRMT R13, R7, 0x7610, R13 ;  /* 0x00007610070d7816 */ /* 0x000fe2000000000d */
[----:B------:R-:W-:Y:S01]  /*1ad0*/  IMAD.WIDE R6, R5, 0x2, R2 ;  /* 0x0000000205067825 */ /* 0x000fe200078e0202 */
[----:B------:R-:W-:Y:S02]  /*1ae0*/  PRMT R14, R11, 0x7610, R14 ;  /* 0x000076100b0e7816 */ /* 0x000fe4000000000e */
[----:B------:R-:W1:Y:S01]  /*1af0*/  @!P6 LDC R11, c[0x0][0x3a8] ;  /* 0x0000ea00ff0beb82 */ /* 0x000e620000000800 */
[----:B------:R-:W-:Y:S04]  /*1b00*/  @!P4 STG.E.U16 desc[UR8][R8.64+0x4], R13 ;  /* 0x0000040d0800c986 */ /* 0x000fe8000c101508 */
[----:B------:R2:W-:Y:S04]  /*1b10*/  @!P5 STG.E.U16 desc[UR8][R8.64+0x6], R14 ;  /* 0x0000060e0800d986 */ /* 0x0005e8000c101508 */
[----:B------:R-:W3:Y:S01]  /*1b20*/  @!P6 LDG.E.U16 R10, desc[UR8][R6.64] ;  /* 0x00000008060ae981 */ /* 0x000ee2000c1e1500 */
[----:B0-----:R-:W-:Y:S01]  /*1b30*/  @!P6 FMUL R35, R35, R12 ;  /* 0x0000000c2323e220 */ /* 0x001fe20000400000 */
[----:B------:R-:W-:-:S02]  /*1b40*/  ISETP.GE.OR P4, PT, R15, UR4, P0 ;  /* 0x000000040f007c0c */ /* 0x000fc40008786670 */
[----:B------:R-:W-:-:S11]  /*1b50*/  ISETP.GE.OR P5, PT, R15, UR4, P2 ;  /* 0x000000040f007c0c */ /* 0x000fd600097a6670 */
[----:B--2---:R-:W2:Y:S01]  /*1b60*/  @!P4 LDG.E.U16 R8, desc[UR8][R6.64+0x2] ;  /* 0x000002080608c981 */ /* 0x004ea2000c1e1500 */
[----:B------:R-:W0:Y:S03]  /*1b70*/  @!P4 LDC R12, c[0x0][0x3a4] ;  /* 0x0000e900ff0ccb82 */ /* 0x000e260000000800 */
[----:B------:R-:W4:Y:S05]  /*1b80*/  @!P5 LDG.E.U16 R9, desc[UR8][R6.64+0x4] ;  /* 0x000004080609d981 */ /* 0x000f2a000c1e1500 */
[----:B------:R-:W5:Y:S08]  /*1b90*/  @!P5 LDC R13, c[0x0][0x3a4] ;  /* 0x0000e900ff0ddb82 */ /* 0x000f700000000800 */
[----:B------:R-:W5:Y:S01]  /*1ba0*/  @!P5 LDC R14, c[0x0][0x3a8] ;  /* 0x0000ea00ff0edb82 */ /* 0x000f620000000800 */
[----:B---3--:R-:W-:-:S05]  /*1bb0*/  @!P6 HADD2.F32 R10, -RZ, R10.H0_H0 ;  /* 0x2000000aff0ae230 */ /* 0x008fca0000004100 */
[----:B-1----:R-:W-:Y:S02]  /*1bc0*/  @!P6 FFMA R10, R10, R11, R35 ;  /* 0x0000000b0a0ae223 */ /* 0x002fe40000000023 */
[----:B------:R-:W1:Y:S03]  /*1bd0*/  @!P4 LDC R11, c[0x0][0x3a8] ;  /* 0x0000ea00ff0bcb82 */ /* 0x000e660000000800 */
[----:B------:R-:W-:-:S04]  /*1be0*/  @!P6 F2FP.F16.F32.PACK_AB R10, RZ, R10 ;  /* 0x0000000aff0ae23e */ /* 0x000fc800000000ff */
[----:B------:R-:W-:-:S05]  /*1bf0*/  PRMT R17, R10, 0x7610, R17 ;  /* 0x000076100a117816 */ /* 0x000fca0000000011 */
[----:B------:R3:W-:Y:S01]  /*1c00*/  @!P6 STG.E.U16 desc[UR8][R6.64], R17 ;  /* 0x000000110600e986 */ /* 0x0007e2000c101508 */
[----:B------:R-:W-:-:S13]  /*1c10*/  ISETP.GE.OR P6, PT, R15, UR4, P1 ;  /* 0x000000040f007c0c */ /* 0x000fda0008fc6670 */
[----:B------:R-:W3:Y:S01]  /*1c20*/  @!P6 LDG.E.U16 R10, desc[UR8][R6.64+0x6] ;  /* 0x00000608060ae981 */ /* 0x000ee2000c1e1500 */
[----:B------:R-:W1:Y:S08]  /*1c30*/  @!P6 LDC R15, c[0x0][0x3a4] ;  /* 0x0000e900ff0feb82 */ /* 0x000e700000000800 */
[----:B------:R-:W3:Y:S01]  /*1c40*/  @!P6 LDC R16, c[0x0][0x3a8] ;  /* 0x0000ea00ff10eb82 */ /* 0x000ee20000000800 */
[----:B--2---:R-:W-:-:S02]  /*1c50*/  @!P4 HADD2.F32 R8, -RZ, R8.H0_H0 ;  /* 0x20000008ff08c230 */ /* 0x004fc40000004100 */
[----:B0-----:R-:W-:Y:S01]  /*1c60*/  @!P4 FMUL R33, R33, R12 ;  /* 0x0000000c2121c220 */ /* 0x001fe20000400000 */
[----:B----4-:R-:W-:Y:S02]  /*1c70*/  @!P5 HADD2.F32 R9, -RZ, R9.H0_H0 ;  /* 0x20000009ff09d230 */ /* 0x010fe40000004100 */
[----:B-----5:R-:W-:Y:S01]  /*1c80*/  @!P5 FMUL R32, R32, R13 ;  /* 0x0000000d2020d220 */ /* 0x020fe20000400000 */
[----:B-1----:R-:W-:Y:S01]  /*1c90*/  @!P4 FFMA R8, R8, R11, R33 ;  /* 0x0000000b0808c223 */ /* 0x002fe20000000021 */
[----:B------:R-:W-:Y:S02]  /*1ca0*/  IADD3 R12, PT, PT, R0, 0x3, RZ ;  /* 0x00000003000c7810 */ /* 0x000fe40007ffe0ff */
[----:B------:R-:W-:Y:S01]  /*1cb0*/  @!P5 FFMA R9, R9, R14, R32 ;  /* 0x0000000e0909d223 */ /* 0x000fe20000000020 */
[----:B------:R-:W-:Y:S01]  /*1cc0*/  @!P6 FMUL R11, R34, R15 ;  /* 0x0000000f220be220 */ /* 0x000fe20000400000 */
[----:B------:R-:W-:Y:S02]  /*1cd0*/  ISETP.GE.OR P3, PT, R12, UR4, P3 ;  /* 0x000000040c007c0c */ /* 0x000fe40009f66670 */
[----:B------:R-:W-:-:S02]  /*1ce0*/  @!P4 F2FP.F16.F32.PACK_AB R8, RZ, R8 ;  /* 0x00000008ff08c23e */ /* 0x000fc400000000ff */
[----:B------:R-:W-:Y:S02]  /*1cf0*/  @!P5 F2FP.F16.F32.PACK_AB R9, RZ, R9 ;  /* 0x00000009ff09d23e */ /* 0x000fe400000000ff */
[----:B------:R-:W-:Y:S02]  /*1d00*/  IADD3 R5, PT, PT, R5, UR5, RZ ;  /* 0x0000000505057c10 */ /* 0x000fe4000fffe0ff */
[----:B------:R-:W-:Y:S02]  /*1d10*/  ISETP.GE.OR P0, PT, R12, UR4, P0 ;  /* 0x000000040c007c0c */ /* 0x000fe40008706670 */
[----:B------:R-:W-:Y:S01]  /*1d20*/  PRMT R13, R8, 0x7610, R13 ;  /* 0x00007610080d7816 */ /* 0x000fe2000000000d */
[----:B------:R-:W-:Y:S01]  /*1d30*/  IMAD.WIDE R2, R5, 0x2, R2 ;  /* 0x0000000205027825 */ /* 0x000fe200078e0202 */
[----:B------:R-:W-:Y:S01]  /*1d40*/  PRMT R14, R9, 0x7610, R14 ;  /* 0x00007610090e7816 */ /* 0x000fe2000000000e */
[----:B------:R-:W0:Y:S02]  /*1d50*/  @!P3 LDC R5, c[0x0][0x3a4] ;  /* 0x0000e900ff05bb82 */ /* 0x000e240000000800 */
[----:B------:R1:W-:Y:S04]  /*1d60*/  @!P4 STG.E.U16 desc[UR8][R6.64+0x2], R13 ;  /* 0x0000020d0600c986 */ /* 0x0003e8000c101508 */
[----:B------:R1:W-:Y:S02]  /*1d70*/  @!P5 STG.E.U16 desc[UR8][R6.64+0x4], R14 ;  /* 0x0000040e0600d986 */ /* 0x0003e4000c101508 */
[----:B------:R-:W2:Y:S01]  /*1d80*/  @!P3 LDC R9, c[0x0][0x3a8] ;  /* 0x0000ea00ff09bb82 */ /* 0x000ea20000000800 */
[----:B---3--:R-:W-:-:S05]  /*1d90*/  @!P6 HADD2.F32 R10, -RZ, R10.H0_H0 ;  /* 0x2000000aff0ae230 */ /* 0x008fca0000004100 */
[----:B------:R-:W-:Y:S02]  /*1da0*/  @!P6 FFMA R10, R10, R16, R11 ;  /* 0x000000100a0ae223 */ /* 0x000fe4000000000b */
[----:B------:R-:W3:Y:S03]  /*1db0*/  @!P0 LDC R11, c[0x0][0x3a8] ;  /* 0x0000ea00ff0b8b82 */ /* 0x000ee60000000800 */
[----:B------:R-:W-:-:S04]  /*1dc0*/  @!P6 F2FP.F16.F32.PACK_AB R10, RZ, R10 ;  /* 0x0000000aff0ae23e */ /* 0x000fc800000000ff */
[----:B------:R-:W-:Y:S02]  /*1dd0*/  PRMT R15, R10, 0x7610, R15 ;  /* 0x000076100a0f7816 */ /* 0x000fe4000000000f */
[----:B------:R-:W4:Y:S03]  /*1de0*/  @!P0 LDC R10, c[0x0][0x3a4] ;  /* 0x0000e900ff0a8b82 */ /* 0x000f260000000800 */
[----:B------:R1:W-:Y:S04]  /*1df0*/  @!P6 STG.E.U16 desc[UR8][R6.64+0x6], R15 ;  /* 0x0000060f0600e986 */ /* 0x0003e8000c101508 */
[----:B------:R-:W5:Y:S04]  /*1e00*/  @!P3 LDG.E.U16 R0, desc[UR8][R2.64] ;  /* 0x000000080200b981 */ /* 0x000f68000c1e1500 */
[----:B------:R-:W2:Y:S01]  /*1e10*/  @!P0 LDG.E.U16 R8, desc[UR8][R2.64+0x2] ;  /* 0x0000020802088981 */ /* 0x000ea2000c1e1500 */
[----:B------:R-:W-:Y:S01]  /*1e20*/  ISETP.GE.OR P2, PT, R12, UR4, P2 ;  /* 0x000000040c007c0c */ /* 0x000fe20009746670 */
[----:B0-----:R-:W-:Y:S01]  /*1e30*/  @!P3 FMUL R5, R36, R5 ;  /* 0x000000052405b220 */ /* 0x001fe20000400000 */
[----:B------:R-:W-:Y:S01]  /*1e40*/  BSSY.RECONVERGENT B0, `(.L_x_3) ;  /* 0x0000013000007945 */ /* 0x000fe20003800200 */
[----:B------:R-:W-:Y:S01]  /*1e50*/  ISETP.GE.OR P1, PT, R12, UR4, P1 ;  /* 0x000000040c007c0c */ /* 0x000fe20008f26670 */
[----:B----4-:R-:W-:Y:S01]  /*1e60*/  @!P0 FMUL R37, R37, R10 ;  /* 0x0000000a25258220 */ /* 0x010fe20000400000 */
[----:B-----5:R-:W-:-:S02]  /*1e70*/  @!P3 HADD2.F32 R0, -RZ, R0.H0_H0 ;  /* 0x20000000ff00b230 */ /* 0x020fc40000004100 */
[----:B--2---:R-:W-:-:S03]  /*1e80*/  @!P0 HADD2.F32 R8, -RZ, R8.H0_H0 ;  /* 0x20000008ff088230 */ /* 0x004fc60000004100 */
[----:B------:R-:W-:Y:S02]  /*1e90*/  @!P3 FFMA R0, R0, R9, R5 ;  /* 0x000000090000b223 */ /* 0x000fe40000000005 */
[----:B---3--:R-:W-:-:S03]  /*1ea0*/  @!P0 FFMA R8, R8, R11, R37 ;  /* 0x0000000b08088223 */ /* 0x008fc60000000025 */
[----:B------:R-:W-:Y:S02]  /*1eb0*/  @!P3 F2FP.F16.F32.PACK_AB R0, RZ, R0 ;  /* 0x00000000ff00b23e */ /* 0x000fe400000000ff */
[----:B------:R-:W-:Y:S02]  /*1ec0*/  @!P0 F2FP.F16.F32.PACK_AB R8, RZ, R8 ;  /* 0x00000008ff08823e */ /* 0x000fe400000000ff */
[----:B------:R-:W-:Y:S01]  /*1ed0*/  PRMT R5, R0, 0x7610, R5 ;  /* 0x0000761000057816 */ /* 0x000fe20000000005 */
[----:B-1----:R-:W-:Y:S06]  /*1ee0*/  @P2 BRA `(.L_x_4) ;  /* 0x0000000000202947 */ /* 0x002fec0003800000 */
[----:B------:R-:W2:Y:S01]  /*1ef0*/  LDG.E.U16 R0, desc[UR8][R2.64+0x4] ;  /* 0x0000040802007981 */ /* 0x000ea2000c1e1500 */
[----:B------:R-:W0:Y:S01]  /*1f00*/  LDCU UR5, c[0x0][0x3a4] ;  /* 0x00007480ff0577ac */ /* 0x000e220008000800 */
[----:B------:R-:W1:Y:S01]  /*1f10*/  LDCU UR6, c[0x0][0x3a8] ;  /* 0x00007500ff0677ac */ /* 0x000e620008000800 */
[----:B0-----:R-:W-:Y:S01]  /*1f20*/  FMUL R47, R47, UR5 ;  /* 0x000000052f2f7c20 */ /* 0x001fe20008400000 */
[----:B--2---:R-:W-:-:S05]  /*1f30*/  HADD2.F32 R0, -RZ, R0.H0_H0 ;  /* 0x20000000ff007230 */ /* 0x004fca0000004100 */
[----:B-1----:R-:W-:-:S05]  /*1f40*/  FFMA R0, R0, UR6, R47 ;  /* 0x0000000600007c23 */ /* 0x002fca000800002f */
[----:B------:R-:W-:-:S05]  /*1f50*/  F2FP.F16.F32.PACK_AB R0, RZ, R0 ;  /* 0x00000000ff00723e */ /* 0x000fca00000000ff */
[----:B------:R0:W-:Y:S02]  /*1f60*/  STG.E.U16 desc[UR8][R2.64+0x4], R0 ;  /* 0x0000040002007986 */ /* 0x0001e4000c101508 */
.L_x_4:
[----:B------:R-:W-:Y:S05]  /*1f70*/  BSYNC.RECONVERGENT B0 ;  /* 0x0000000000007941 */ /* 0x000fea0003800200 */
.L_x_3:
[----:B------:R1:W-:Y:S04]  /*1f80*/  @!P3 STG.E.U16 desc[UR8][R2.64], R5 ;  /* 0x000000050200b986 */ /* 0x0003e8000c101508 */
[----:B------:R1:W-:Y:S01]  /*1f90*/  @!P0 STG.E.U16 desc[UR8][R2.64+0x2], R8 ;  /* 0x0000020802008986 */ /* 0x0003e2000c101508 */
[----:B------:R-:W-:Y:S05]  /*1fa0*/  @P1 EXIT ;  /* 0x000000000000194d */ /* 0x000fea0003800000 */
[----:B0-----:R-:W2:Y:S01]  /*1fb0*/  LDG.E.U16 R0, desc[UR8][R2.64+0x6] ;  /* 0x0000060802007981 */ /* 0x001ea2000c1e1500 */
[----:B------:R-:W1:Y:S01]  /*1fc0*/  LDCU UR4, c[0x0][0x3a4] ;  /* 0x00007480ff0477ac */ /* 0x000e620008000800 */
[----:B------:R-:W0:Y:S01]  /*1fd0*/  LDCU UR5, c[0x0][0x3a8] ;  /* 0x00007500ff0577ac */ /* 0x000e220008000800 */
[----:B-1----:R-:W-:Y:S01]  /*1fe0*/  FMUL R5, R4, UR4 ;  /* 0x0000000404057c20 */ /* 0x002fe20008400000 */
[----:B--2---:R-:W-:-:S05]  /*1ff0*/  HADD2.F32 R0, -RZ, R0.H0_H0 ;  /* 0x20000000ff007230 */ /* 0x004fca0000004100 */
[----:B0-----:R-:W-:-:S05]  /*2000*/  FFMA R0, R0, UR5, R5 ;  /* 0x0000000500007c23 */ /* 0x001fca0008000005 */
[----:B------:R-:W-:-:S05]  /*2010*/  F2FP.F16.F32.PACK_AB R0, RZ, R0 ;  /* 0x00000000ff00723e */ /* 0x000fca00000000ff */
[----:B------:R-:W-:Y:S01]  /*2020*/  STG.E.U16 desc[UR8][R2.64+0x6], R0 ;  /* 0x0000060002007986 */ /* 0x000fe2000c101508 */
[----:B------:R-:W-:Y:S05]  /*2030*/  EXIT ;  /* 0x000000000000794d */ /* 0x000fea0003800000 */
.L_x_5:
[----:B------:R-:W-:-:S00]  /*2040*/  BRA `(.L_x_5) ;  /* 0xfffffffc00fc7947 */ /* 0x000fc0000383ffff */
[----:B------:R-:W-:-:S00]  /*2050*/  NOP ;  /* 0x0000000000007918 */ /* 0x000fc00000000000 */
        /* <DEDUP_REMOVED lines=10> */
.L_x_6:


//--------------------- .nv.shared._Z11gemm_kernelPK6__halfS1_PS_iiiff --------------------------
	.section	.nv.shared._Z11gemm_kernelPK6__halfS1_PS_iiiff,"aw",@nobits
	.sectionflags	@""
	.align	4
.nv.shared._Z11gemm_kernelPK6__halfS1_PS_iiiff:
	.zero		33792


//--------------------- .nv.shared.reserved.0     --------------------------
	.section	.nv.shared.reserved.0,"aw",@nobits
	.weak		__nv_reservedSMEM_offset_0_alias
	.size		__nv_reservedSMEM_offset_0_alias, 0, 64
	.other		__nv_reservedSMEM_offset_0_alias,@"STO_CUDA_RESERVED_SHARED STV_DEFAULT"
__nv_reservedSMEM_offset_0_alias:
	.zero		0
	.zero		64


//--------------------- .nv.constant0._Z11gemm_kernelPK6__halfS1_PS_iiiff --------------------------
	.section	.nv.constant0._Z11gemm_kernelPK6__halfS1_PS_iiiff,"a",@progbits
	.sectionflags	@""
	.align	4
.nv.constant0._Z11gemm_kernelPK6__halfS1_PS_iiiff:
	.zero		940


//--------------------- SYMBOLS --------------------------

	.type		.nv.reservedSmem.offset0,@object
	.size		.nv.reservedSmem.offset0,0x4
	.type		.nv.reservedSmem.cap,@object
	.size		.nv.reservedSmem.cap,0x4
